//
// Generated by NVIDIA NVVM Compiler
//
// Compiler Build ID: CL-36424714
// Cuda compilation tools, release 13.0, V13.0.88
// Based on NVVM 20.0.0
//

.version 9.0
.target sm_100
.address_size 64

	// .globl	gatorosc_batch_f32
.extern .shared .align 16 .b8 s[];
.extern .shared .align 16 .b8 smem[];

.visible .entry gatorosc_batch_f32(
	.param .u64 .ptr .align 1 gatorosc_batch_f32_param_0,
	.param .u32 gatorosc_batch_f32_param_1,
	.param .u32 gatorosc_batch_f32_param_2,
	.param .u64 .ptr .align 1 gatorosc_batch_f32_param_3,
	.param .u64 .ptr .align 1 gatorosc_batch_f32_param_4,
	.param .u64 .ptr .align 1 gatorosc_batch_f32_param_5,
	.param .u64 .ptr .align 1 gatorosc_batch_f32_param_6,
	.param .u64 .ptr .align 1 gatorosc_batch_f32_param_7,
	.param .u64 .ptr .align 1 gatorosc_batch_f32_param_8,
	.param .u32 gatorosc_batch_f32_param_9,
	.param .u32 gatorosc_batch_f32_param_10,
	.param .u64 .ptr .align 1 gatorosc_batch_f32_param_11,
	.param .u64 .ptr .align 1 gatorosc_batch_f32_param_12,
	.param .u64 .ptr .align 1 gatorosc_batch_f32_param_13,
	.param .u64 .ptr .align 1 gatorosc_batch_f32_param_14
)
{
	.reg .pred 	%p<29>;
	.reg .b16 	%rs<18>;
	.reg .b32 	%r<126>;
	.reg .b32 	%f<173>;
	.reg .b64 	%rd<56>;

	ld.param.u64 	%rd23, [gatorosc_batch_f32_param_0];
	ld.param.u32 	%r47, [gatorosc_batch_f32_param_1];
	ld.param.u32 	%r124, [gatorosc_batch_f32_param_2];
	ld.param.u64 	%rd17, [gatorosc_batch_f32_param_3];
	ld.param.u64 	%rd18, [gatorosc_batch_f32_param_4];
	ld.param.u64 	%rd19, [gatorosc_batch_f32_param_5];
	ld.param.u64 	%rd20, [gatorosc_batch_f32_param_6];
	ld.param.u64 	%rd21, [gatorosc_batch_f32_param_7];
	ld.param.u64 	%rd22, [gatorosc_batch_f32_param_8];
	ld.param.u32 	%r50, [gatorosc_batch_f32_param_9];
	ld.param.u32 	%r49, [gatorosc_batch_f32_param_10];
	ld.param.u64 	%rd24, [gatorosc_batch_f32_param_11];
	ld.param.u64 	%rd25, [gatorosc_batch_f32_param_12];
	ld.param.u64 	%rd26, [gatorosc_batch_f32_param_13];
	ld.param.u64 	%rd27, [gatorosc_batch_f32_param_14];
	cvta.to.global.u64 	%rd1, %rd27;
	cvta.to.global.u64 	%rd2, %rd25;
	cvta.to.global.u64 	%rd3, %rd26;
	cvta.to.global.u64 	%rd4, %rd24;
	cvta.to.global.u64 	%rd5, %rd23;
	mov.u32 	%r1, %ctaid.x;
	setp.ge.s32 	%p1, %r1, %r50;
	@%p1 bra 	$L__BB0_31;
	cvta.to.global.u64 	%rd28, %rd17;
	cvta.to.global.u64 	%rd29, %rd18;
	cvta.to.global.u64 	%rd30, %rd19;
	cvta.to.global.u64 	%rd31, %rd20;
	cvta.to.global.u64 	%rd32, %rd21;
	cvta.to.global.u64 	%rd33, %rd22;
	cvt.u64.u32 	%rd6, %r1;
	mul.wide.u32 	%rd34, %r1, 4;
	add.s64 	%rd35, %rd28, %rd34;
	ld.global.nc.u32 	%r2, [%rd35];
	add.s64 	%rd36, %rd29, %rd34;
	ld.global.nc.u32 	%r3, [%rd36];
	add.s64 	%rd37, %rd30, %rd34;
	ld.global.nc.u32 	%r51, [%rd37];
	add.s64 	%rd38, %rd31, %rd34;
	ld.global.nc.u32 	%r5, [%rd38];
	add.s64 	%rd39, %rd32, %rd34;
	ld.global.nc.u32 	%r52, [%rd39];
	add.s64 	%rd40, %rd33, %rd34;
	ld.global.nc.u32 	%r7, [%rd40];
	min.s32 	%r53, %r2, %r51;
	min.s32 	%r54, %r53, %r52;
	setp.lt.s32 	%p2, %r54, 1;
	@%p2 bra 	$L__BB0_31;
	max.u32 	%r8, %r51, %r52;
	cvt.s64.s32 	%rd41, %r47;
	mul.lo.s64 	%rd7, %rd41, %rd6;
	mov.u32 	%r9, %tid.x;
	setp.ge.s32 	%p3, %r9, %r47;
	@%p3 bra 	$L__BB0_5;
	mov.u32 	%r10, %ntid.x;
	shl.b64 	%rd42, %rd7, 2;
	add.s64 	%rd8, %rd1, %rd42;
	add.s64 	%rd9, %rd3, %rd42;
	add.s64 	%rd10, %rd2, %rd42;
	add.s64 	%rd11, %rd4, %rd42;
	mov.u32 	%r115, %r9;
$L__BB0_4:
	mul.wide.s32 	%rd43, %r115, 4;
	add.s64 	%rd44, %rd11, %rd43;
	mov.b32 	%r55, 2147483647;
	st.global.u32 	[%rd44], %r55;
	add.s64 	%rd45, %rd10, %rd43;
	st.global.u32 	[%rd45], %r55;
	add.s64 	%rd46, %rd9, %rd43;
	st.global.u32 	[%rd46], %r55;
	add.s64 	%rd47, %rd8, %rd43;
	st.global.u32 	[%rd47], %r55;
	add.s32 	%r115, %r115, %r10;
	setp.lt.s32 	%p4, %r115, %r47;
	@%p4 bra 	$L__BB0_4;
$L__BB0_5:
	bar.sync 	0;
	setp.ne.s32 	%p5, %r9, 0;
	setp.ge.s32 	%p6, %r124, %r47;
	or.pred  	%p7, %p5, %p6;
	@%p7 bra 	$L__BB0_31;
	add.s32 	%r56, %r2, 1;
	cvt.rn.f32.u32 	%f42, %r56;
	mov.f32 	%f43, 0f40000000;
	div.rn.f32 	%f1, %f43, %f42;
	add.s32 	%r57, %r51, 1;
	cvt.rn.f32.u32 	%f44, %r57;
	div.rn.f32 	%f2, %f43, %f44;
	add.s32 	%r58, %r52, 1;
	cvt.rn.f32.u32 	%f45, %r58;
	div.rn.f32 	%f3, %f43, %f45;
	shl.b32 	%r15, %r49, 2;
	mov.u32 	%r119, s;
	add.s32 	%r13, %r119, %r15;
	shl.b32 	%r14, %r49, 3;
	mul.wide.s32 	%rd48, %r124, 4;
	add.s64 	%rd49, %rd5, %rd48;
	ld.global.nc.f32 	%f46, [%rd49];
	abs.f32 	%f47, %f46;
	setp.equ.f32 	%p8, %f47, 0f7F800000;
	selp.f32 	%f150, 0f00000000, %f46, %p8;
	max.u32 	%r16, %r2, %r8;
	setp.lt.s32 	%p9, %r49, 1;
	@%p9 bra 	$L__BB0_18;
	and.b32  	%r17, %r49, 7;
	setp.lt.u32 	%p10, %r49, 8;
	mov.b32 	%r116, 0;
	@%p10 bra 	$L__BB0_10;
	and.b32  	%r116, %r49, 2147483640;
	neg.s32 	%r120, %r116;
	add.s32 	%r20, %r15, 16;
$L__BB0_9:
	.pragma "nounroll";
	add.s32 	%r62, %r119, %r20;
	st.shared.f32 	[%r62+-16], %f150;
	add.s32 	%r63, %r119, %r14;
	st.shared.f32 	[%r63], %f150;
	st.shared.v2.f32 	[%r119], {%f150, %f150};
	st.shared.f32 	[%r62+-12], %f150;
	st.shared.f32 	[%r63+4], %f150;
	st.shared.f32 	[%r62+-8], %f150;
	st.shared.f32 	[%r63+8], %f150;
	st.shared.v2.f32 	[%r119+8], {%f150, %f150};
	st.shared.f32 	[%r62+-4], %f150;
	st.shared.f32 	[%r63+12], %f150;
	st.shared.f32 	[%r62], %f150;
	st.shared.f32 	[%r63+16], %f150;
	st.shared.v2.f32 	[%r119+16], {%f150, %f150};
	st.shared.f32 	[%r62+4], %f150;
	st.shared.f32 	[%r63+20], %f150;
	st.shared.f32 	[%r62+8], %f150;
	st.shared.f32 	[%r63+24], %f150;
	st.shared.v2.f32 	[%r119+24], {%f150, %f150};
	st.shared.f32 	[%r62+12], %f150;
	st.shared.f32 	[%r63+28], %f150;
	add.s32 	%r120, %r120, 8;
	add.s32 	%r119, %r119, 32;
	setp.eq.s32 	%p11, %r120, 0;
	@%p11 bra 	$L__BB0_10;
	bra.uni 	$L__BB0_9;
$L__BB0_10:
	setp.eq.s32 	%p12, %r17, 0;
	@%p12 bra 	$L__BB0_18;
	and.b32  	%r22, %r49, 3;
	setp.lt.u32 	%p13, %r17, 4;
	@%p13 bra 	$L__BB0_13;
	shl.b32 	%r64, %r116, 2;
	mov.u32 	%r65, s;
	add.s32 	%r66, %r65, %r64;
	st.shared.f32 	[%r66], %f150;
	add.s32 	%r67, %r13, %r64;
	st.shared.f32 	[%r67], %f150;
	add.s32 	%r68, %r66, %r14;
	st.shared.f32 	[%r68], %f150;
	st.shared.f32 	[%r66+4], %f150;
	st.shared.f32 	[%r67+4], %f150;
	st.shared.f32 	[%r68+4], %f150;
	st.shared.f32 	[%r66+8], %f150;
	st.shared.f32 	[%r67+8], %f150;
	st.shared.f32 	[%r68+8], %f150;
	st.shared.f32 	[%r66+12], %f150;
	st.shared.f32 	[%r67+12], %f150;
	st.shared.f32 	[%r68+12], %f150;
	add.s32 	%r116, %r116, 4;
$L__BB0_13:
	setp.eq.s32 	%p14, %r22, 0;
	@%p14 bra 	$L__BB0_18;
	setp.eq.s32 	%p15, %r22, 1;
	@%p15 bra 	$L__BB0_16;
	shl.b32 	%r69, %r116, 2;
	mov.u32 	%r70, s;
	add.s32 	%r71, %r70, %r69;
	st.shared.f32 	[%r71], %f150;
	add.s32 	%r72, %r13, %r69;
	st.shared.f32 	[%r72], %f150;
	add.s32 	%r73, %r71, %r14;
	st.shared.f32 	[%r73], %f150;
	st.shared.f32 	[%r71+4], %f150;
	st.shared.f32 	[%r72+4], %f150;
	st.shared.f32 	[%r73+4], %f150;
	add.s32 	%r116, %r116, 2;
$L__BB0_16:
	and.b32  	%r74, %r49, 1;
	setp.eq.b32 	%p16, %r74, 1;
	not.pred 	%p17, %p16;
	@%p17 bra 	$L__BB0_18;
	shl.b32 	%r75, %r116, 2;
	mov.u32 	%r76, s;
	add.s32 	%r77, %r76, %r75;
	st.shared.f32 	[%r77], %f150;
	add.s32 	%r78, %r13, %r75;
	st.shared.f32 	[%r78], %f150;
	add.s32 	%r79, %r77, %r14;
	st.shared.f32 	[%r79], %f150;
$L__BB0_18:
	max.s32 	%r81, %r3, %r5;
	max.u32 	%r82, %r2, %r51;
	add.s32 	%r83, %r81, %r82;
	max.s32 	%r84, %r83, 1;
	add.s32 	%r85, %r124, -1;
	max.s32 	%r86, %r5, %r7;
	add.s32 	%r87, %r86, %r8;
	max.s32 	%r88, %r87, 1;
	sub.s32 	%r123, %r124, %r47;
	shl.b64 	%rd50, %rd7, 2;
	add.s64 	%rd12, %rd1, %rd50;
	add.s64 	%rd13, %rd2, %rd50;
	add.s64 	%rd14, %rd3, %rd50;
	add.s64 	%rd15, %rd4, %rd50;
	neg.s32 	%r122, %r84;
	neg.s32 	%r121, %r88;
	add.s32 	%r30, %r85, %r88;
	add.s32 	%r31, %r85, %r84;
	mov.b32 	%r125, 0;
	mov.f32 	%f172, 0f00000000;
	mov.b16 	%rs17, 0;
	mov.u16 	%rs16, %rs17;
	mov.f32 	%f171, %f172;
	mov.f32 	%f151, %f150;
	mov.f32 	%f152, %f150;
	mov.f32 	%f153, %f150;
	mov.f32 	%f154, %f172;
	mov.f32 	%f155, %f150;
	mov.f32 	%f156, %f172;
	mov.f32 	%f157, %f150;
	mov.f32 	%f158, %f172;
$L__BB0_19:
	mov.f32 	%f6, %f171;
	mov.f32 	%f5, %f172;
	mov.u16 	%rs2, %rs16;
	mov.u16 	%rs1, %rs17;
	setp.gt.u32 	%p18, %r16, 4095;
	mul.wide.s32 	%rd16, %r124, 4;
	add.s64 	%rd51, %rd5, %rd16;
	ld.global.nc.f32 	%f16, [%rd51];
	@%p18 bra 	$L__BB0_21;
	abs.f32 	%f133, %f16;
	setp.equ.f32 	%p20, %f133, 0f7F800000;
	selp.f32 	%f134, %f152, %f16, %p20;
	sub.f32 	%f135, %f134, %f152;
	fma.rn.f32 	%f152, %f1, %f135, %f152;
	sub.f32 	%f136, %f134, %f151;
	fma.rn.f32 	%f151, %f2, %f136, %f151;
	sub.f32 	%f137, %f134, %f150;
	fma.rn.f32 	%f150, %f3, %f137, %f150;
	mov.f32 	%f168, %f150;
	mov.f32 	%f169, %f151;
	mov.f32 	%f170, %f152;
	bra.uni 	$L__BB0_22;
$L__BB0_21:
	abs.f32 	%f49, %f16;
	setp.equ.f32 	%p19, %f49, 0f7F800000;
	selp.f32 	%f50, %f157, %f16, %p19;
	mov.f32 	%f51, 0f3F800000;
	sub.f32 	%f52, %f51, %f1;
	mul.f32 	%f53, %f52, %f157;
	neg.f32 	%f54, %f53;
	fma.rn.f32 	%f55, %f157, %f52, %f54;
	mul.f32 	%f56, %f52, %f158;
	add.f32 	%f57, %f56, %f53;
	sub.f32 	%f58, %f57, %f53;
	sub.f32 	%f59, %f56, %f58;
	sub.f32 	%f60, %f57, %f58;
	sub.f32 	%f61, %f53, %f60;
	add.f32 	%f62, %f59, %f61;
	add.f32 	%f63, %f55, %f62;
	add.f32 	%f64, %f57, %f63;
	sub.f32 	%f65, %f64, %f57;
	sub.f32 	%f66, %f63, %f65;
	mul.f32 	%f67, %f1, %f50;
	neg.f32 	%f68, %f67;
	fma.rn.f32 	%f69, %f1, %f50, %f68;
	add.f32 	%f70, %f64, %f67;
	sub.f32 	%f71, %f70, %f64;
	sub.f32 	%f72, %f67, %f71;
	sub.f32 	%f73, %f70, %f71;
	sub.f32 	%f74, %f64, %f73;
	add.f32 	%f75, %f72, %f74;
	add.f32 	%f76, %f66, %f75;
	add.f32 	%f77, %f69, %f76;
	add.f32 	%f157, %f70, %f77;
	sub.f32 	%f78, %f157, %f70;
	sub.f32 	%f158, %f77, %f78;
	sub.f32 	%f79, %f51, %f2;
	mul.f32 	%f80, %f79, %f155;
	neg.f32 	%f81, %f80;
	fma.rn.f32 	%f82, %f155, %f79, %f81;
	mul.f32 	%f83, %f79, %f156;
	add.f32 	%f84, %f83, %f80;
	sub.f32 	%f85, %f84, %f80;
	sub.f32 	%f86, %f83, %f85;
	sub.f32 	%f87, %f84, %f85;
	sub.f32 	%f88, %f80, %f87;
	add.f32 	%f89, %f86, %f88;
	add.f32 	%f90, %f82, %f89;
	add.f32 	%f91, %f84, %f90;
	sub.f32 	%f92, %f91, %f84;
	sub.f32 	%f93, %f90, %f92;
	mul.f32 	%f94, %f2, %f50;
	neg.f32 	%f95, %f94;
	fma.rn.f32 	%f96, %f2, %f50, %f95;
	add.f32 	%f97, %f91, %f94;
	sub.f32 	%f98, %f97, %f91;
	sub.f32 	%f99, %f94, %f98;
	sub.f32 	%f100, %f97, %f98;
	sub.f32 	%f101, %f91, %f100;
	add.f32 	%f102, %f99, %f101;
	add.f32 	%f103, %f93, %f102;
	add.f32 	%f104, %f96, %f103;
	add.f32 	%f155, %f97, %f104;
	sub.f32 	%f105, %f155, %f97;
	sub.f32 	%f156, %f104, %f105;
	sub.f32 	%f106, %f51, %f3;
	mul.f32 	%f107, %f106, %f153;
	neg.f32 	%f108, %f107;
	fma.rn.f32 	%f109, %f153, %f106, %f108;
	mul.f32 	%f110, %f106, %f154;
	add.f32 	%f111, %f110, %f107;
	sub.f32 	%f112, %f111, %f107;
	sub.f32 	%f113, %f110, %f112;
	sub.f32 	%f114, %f111, %f112;
	sub.f32 	%f115, %f107, %f114;
	add.f32 	%f116, %f113, %f115;
	add.f32 	%f117, %f109, %f116;
	add.f32 	%f118, %f111, %f117;
	sub.f32 	%f119, %f118, %f111;
	sub.f32 	%f120, %f117, %f119;
	mul.f32 	%f121, %f3, %f50;
	neg.f32 	%f122, %f121;
	fma.rn.f32 	%f123, %f3, %f50, %f122;
	add.f32 	%f124, %f118, %f121;
	sub.f32 	%f125, %f124, %f118;
	sub.f32 	%f126, %f121, %f125;
	sub.f32 	%f127, %f124, %f125;
	sub.f32 	%f128, %f118, %f127;
	add.f32 	%f129, %f126, %f128;
	add.f32 	%f130, %f120, %f129;
	add.f32 	%f131, %f123, %f130;
	add.f32 	%f153, %f124, %f131;
	sub.f32 	%f132, %f153, %f124;
	sub.f32 	%f154, %f131, %f132;
	mov.f32 	%f168, %f153;
	mov.f32 	%f169, %f155;
	mov.f32 	%f170, %f157;
$L__BB0_22:
	shl.b32 	%r89, %r125, 2;
	mov.u32 	%r90, s;
	add.s32 	%r91, %r90, %r89;
	st.shared.f32 	[%r91], %f170;
	add.s32 	%r92, %r13, %r89;
	st.shared.f32 	[%r92], %f169;
	add.s32 	%r93, %r91, %r14;
	st.shared.f32 	[%r93], %f168;
	sub.s32 	%r94, %r125, %r5;
	shr.s32 	%r95, %r94, 31;
	and.b32  	%r96, %r95, %r49;
	add.s32 	%r97, %r96, %r94;
	setp.lt.s32 	%p21, %r124, %r31;
	shl.b32 	%r98, %r97, 2;
	add.s32 	%r41, %r13, %r98;
	mov.f32 	%f171, %f6;
	mov.u16 	%rs16, %rs2;
	@%p21 bra 	$L__BB0_26;
	sub.s32 	%r99, %r125, %r3;
	shr.s32 	%r100, %r99, 31;
	and.b32  	%r101, %r100, %r49;
	add.s32 	%r102, %r101, %r99;
	shl.b32 	%r103, %r102, 2;
	mov.u32 	%r104, s;
	add.s32 	%r105, %r104, %r103;
	ld.shared.f32 	%f138, [%r105];
	ld.shared.f32 	%f139, [%r41];
	sub.f32 	%f140, %f138, %f139;
	abs.f32 	%f38, %f140;
	add.s64 	%rd52, %rd15, %rd16;
	st.global.f32 	[%rd52], %f38;
	setp.eq.s32 	%p22, %r122, -1;
	mov.b16 	%rs6, 1;
	mov.f32 	%f171, %f38;
	mov.u16 	%rs16, %rs6;
	@%p22 bra 	$L__BB0_26;
	and.b16  	%rs8, %rs2, 255;
	setp.eq.s16 	%p23, %rs8, 0;
	mov.b16 	%rs16, 0;
	mov.f32 	%f171, %f6;
	@%p23 bra 	$L__BB0_26;
	sub.f32 	%f141, %f38, %f6;
	add.s64 	%rd53, %rd14, %rd16;
	st.global.f32 	[%rd53], %f141;
	mov.f32 	%f171, %f38;
	mov.u16 	%rs16, %rs6;
$L__BB0_26:
	setp.lt.s32 	%p24, %r124, %r30;
	mov.f32 	%f172, %f5;
	mov.u16 	%rs17, %rs1;
	@%p24 bra 	$L__BB0_30;
	sub.s32 	%r106, %r125, %r7;
	ld.shared.f32 	%f142, [%r41];
	shr.s32 	%r107, %r106, 31;
	and.b32  	%r108, %r107, %r49;
	add.s32 	%r109, %r108, %r106;
	shl.b32 	%r110, %r49, 2;
	add.s32 	%r111, %r13, %r110;
	shl.b32 	%r112, %r109, 2;
	add.s32 	%r113, %r111, %r112;
	ld.shared.f32 	%f143, [%r113];
	sub.f32 	%f144, %f142, %f143;
	abs.f32 	%f145, %f144;
	neg.f32 	%f40, %f145;
	add.s64 	%rd54, %rd13, %rd16;
	st.global.f32 	[%rd54], %f40;
	setp.eq.s32 	%p25, %r121, -1;
	mov.b16 	%rs10, 1;
	mov.f32 	%f172, %f40;
	mov.u16 	%rs17, %rs10;
	@%p25 bra 	$L__BB0_30;
	and.b16  	%rs12, %rs1, 255;
	setp.eq.s16 	%p26, %rs12, 0;
	mov.b16 	%rs17, 0;
	mov.f32 	%f172, %f5;
	@%p26 bra 	$L__BB0_30;
	sub.f32 	%f146, %f40, %f5;
	neg.f32 	%f147, %f146;
	add.s64 	%rd55, %rd12, %rd16;
	st.global.f32 	[%rd55], %f147;
	mov.f32 	%f172, %f40;
	mov.u16 	%rs17, %rs10;
$L__BB0_30:
	add.s32 	%r114, %r125, 1;
	setp.eq.s32 	%p27, %r114, %r49;
	selp.b32 	%r125, 0, %r114, %p27;
	add.s32 	%r124, %r124, 1;
	add.s32 	%r123, %r123, 1;
	setp.ne.s32 	%p28, %r123, 0;
	add.s32 	%r122, %r122, 1;
	add.s32 	%r121, %r121, 1;
	@%p28 bra 	$L__BB0_19;
$L__BB0_31:
	ret;

}
	// .globl	gatorosc_many_series_one_param_f32
.visible .entry gatorosc_many_series_one_param_f32(
	.param .u64 .ptr .align 1 gatorosc_many_series_one_param_f32_param_0,
	.param .u64 .ptr .align 1 gatorosc_many_series_one_param_f32_param_1,
	.param .u32 gatorosc_many_series_one_param_f32_param_2,
	.param .u32 gatorosc_many_series_one_param_f32_param_3,
	.param .u32 gatorosc_many_series_one_param_f32_param_4,
	.param .u32 gatorosc_many_series_one_param_f32_param_5,
	.param .u32 gatorosc_many_series_one_param_f32_param_6,
	.param .u32 gatorosc_many_series_one_param_f32_param_7,
	.param .u32 gatorosc_many_series_one_param_f32_param_8,
	.param .u32 gatorosc_many_series_one_param_f32_param_9,
	.param .u32 gatorosc_many_series_one_param_f32_param_10,
	.param .u64 .ptr .align 1 gatorosc_many_series_one_param_f32_param_11,
	.param .u64 .ptr .align 1 gatorosc_many_series_one_param_f32_param_12,
	.param .u64 .ptr .align 1 gatorosc_many_series_one_param_f32_param_13,
	.param .u64 .ptr .align 1 gatorosc_many_series_one_param_f32_param_14
)
{
	.reg .pred 	%p<33>;
	.reg .b16 	%rs<18>;
	.reg .b32 	%r<163>;
	.reg .b32 	%f<173>;
	.reg .b64 	%rd<88>;

	ld.param.u64 	%rd18, [gatorosc_many_series_one_param_f32_param_1];
	ld.param.u32 	%r53, [gatorosc_many_series_one_param_f32_param_2];
	ld.param.u32 	%r54, [gatorosc_many_series_one_param_f32_param_3];
	ld.param.u32 	%r61, [gatorosc_many_series_one_param_f32_param_10];
	ld.param.u64 	%rd19, [gatorosc_many_series_one_param_f32_param_11];
	ld.param.u64 	%rd20, [gatorosc_many_series_one_param_f32_param_12];
	ld.param.u64 	%rd21, [gatorosc_many_series_one_param_f32_param_13];
	ld.param.u64 	%rd22, [gatorosc_many_series_one_param_f32_param_14];
	cvta.to.global.u64 	%rd1, %rd22;
	cvta.to.global.u64 	%rd2, %rd20;
	cvta.to.global.u64 	%rd3, %rd21;
	cvta.to.global.u64 	%rd4, %rd19;
	mov.u32 	%r62, %ctaid.x;
	mov.u32 	%r63, %ntid.x;
	mov.u32 	%r1, %tid.x;
	mad.lo.s32 	%r2, %r62, %r63, %r1;
	setp.ge.s32 	%p1, %r2, %r53;
	@%p1 bra 	$L__BB1_36;
	ld.param.u32 	%r143, [gatorosc_many_series_one_param_f32_param_8];
	ld.param.u32 	%r137, [gatorosc_many_series_one_param_f32_param_6];
	cvta.to.global.u64 	%rd23, %rd18;
	cvt.s64.s32 	%rd5, %r2;
	mul.wide.s32 	%rd24, %r2, 4;
	add.s64 	%rd25, %rd23, %rd24;
	ld.global.nc.u32 	%r161, [%rd25];
	max.s32 	%r4, %r137, %r143;
	setp.lt.s32 	%p2, %r54, 1;
	@%p2 bra 	$L__BB1_10;
	setp.lt.u32 	%p3, %r54, 4;
	mov.b32 	%r150, 0;
	@%p3 bra 	$L__BB1_5;
	and.b32  	%r150, %r54, 2147483644;
	neg.s32 	%r148, %r150;
	cvt.s64.s32 	%rd6, %r53;
	mul.wide.s32 	%rd26, %r53, 4;
	add.s64 	%rd7, %rd1, %rd26;
	shl.b64 	%rd87, %rd5, 2;
	mul.wide.s32 	%rd27, %r53, 8;
	mul.wide.s32 	%rd28, %r53, 12;
	add.s64 	%rd9, %rd3, %rd26;
	add.s64 	%rd10, %rd2, %rd26;
	add.s64 	%rd11, %rd4, %rd27;
	add.s64 	%rd12, %rd4, %rd28;
$L__BB1_4:
	.pragma "nounroll";
	add.s64 	%rd29, %rd4, %rd87;
	mov.b32 	%r65, 2147483647;
	st.global.u32 	[%rd29], %r65;
	add.s64 	%rd30, %rd2, %rd87;
	st.global.u32 	[%rd30], %r65;
	add.s64 	%rd31, %rd3, %rd87;
	st.global.u32 	[%rd31], %r65;
	add.s64 	%rd32, %rd1, %rd87;
	st.global.u32 	[%rd32], %r65;
	shl.b64 	%rd33, %rd6, 2;
	add.s64 	%rd34, %rd29, %rd33;
	st.global.u32 	[%rd34], %r65;
	add.s64 	%rd35, %rd10, %rd87;
	st.global.u32 	[%rd35], %r65;
	add.s64 	%rd36, %rd9, %rd87;
	st.global.u32 	[%rd36], %r65;
	add.s64 	%rd37, %rd7, %rd87;
	st.global.u32 	[%rd37], %r65;
	add.s64 	%rd38, %rd11, %rd87;
	st.global.u32 	[%rd38], %r65;
	shl.b64 	%rd39, %rd6, 3;
	add.s64 	%rd40, %rd30, %rd39;
	st.global.u32 	[%rd40], %r65;
	add.s64 	%rd41, %rd31, %rd39;
	st.global.u32 	[%rd41], %r65;
	add.s64 	%rd42, %rd32, %rd39;
	st.global.u32 	[%rd42], %r65;
	add.s64 	%rd43, %rd12, %rd87;
	st.global.u32 	[%rd43], %r65;
	mul.lo.s64 	%rd44, %rd6, 12;
	add.s64 	%rd45, %rd30, %rd44;
	st.global.u32 	[%rd45], %r65;
	add.s64 	%rd46, %rd31, %rd44;
	st.global.u32 	[%rd46], %r65;
	add.s64 	%rd47, %rd32, %rd44;
	st.global.u32 	[%rd47], %r65;
	add.s32 	%r148, %r148, 4;
	shl.b64 	%rd48, %rd6, 4;
	add.s64 	%rd87, %rd87, %rd48;
	setp.ne.s32 	%p4, %r148, 0;
	@%p4 bra 	$L__BB1_4;
$L__BB1_5:
	and.b32  	%r10, %r54, 3;
	setp.eq.s32 	%p5, %r10, 0;
	@%p5 bra 	$L__BB1_10;
	cvt.s64.s32 	%rd15, %r53;
	setp.eq.s32 	%p6, %r10, 1;
	@%p6 bra 	$L__BB1_8;
	cvt.u64.u32 	%rd49, %r150;
	mad.lo.s64 	%rd50, %rd49, %rd15, %rd5;
	shl.b64 	%rd51, %rd50, 2;
	add.s64 	%rd52, %rd4, %rd51;
	mov.b32 	%r66, 2147483647;
	st.global.u32 	[%rd52], %r66;
	add.s64 	%rd53, %rd2, %rd51;
	st.global.u32 	[%rd53], %r66;
	add.s64 	%rd54, %rd3, %rd51;
	st.global.u32 	[%rd54], %r66;
	add.s64 	%rd55, %rd1, %rd51;
	st.global.u32 	[%rd55], %r66;
	shl.b64 	%rd56, %rd15, 2;
	add.s64 	%rd57, %rd52, %rd56;
	st.global.u32 	[%rd57], %r66;
	add.s64 	%rd58, %rd53, %rd56;
	st.global.u32 	[%rd58], %r66;
	add.s64 	%rd59, %rd54, %rd56;
	st.global.u32 	[%rd59], %r66;
	add.s64 	%rd60, %rd55, %rd56;
	st.global.u32 	[%rd60], %r66;
	add.s32 	%r150, %r150, 2;
$L__BB1_8:
	and.b32  	%r67, %r54, 1;
	setp.eq.b32 	%p7, %r67, 1;
	not.pred 	%p8, %p7;
	@%p8 bra 	$L__BB1_10;
	cvt.u64.u32 	%rd61, %r150;
	mad.lo.s64 	%rd62, %rd61, %rd15, %rd5;
	shl.b64 	%rd63, %rd62, 2;
	add.s64 	%rd64, %rd4, %rd63;
	mov.b32 	%r68, 2147483647;
	st.global.u32 	[%rd64], %r68;
	add.s64 	%rd65, %rd2, %rd63;
	st.global.u32 	[%rd65], %r68;
	add.s64 	%rd66, %rd3, %rd63;
	st.global.u32 	[%rd66], %r68;
	add.s64 	%rd67, %rd1, %rd63;
	st.global.u32 	[%rd67], %r68;
$L__BB1_10:
	ld.param.u32 	%r144, [gatorosc_many_series_one_param_f32_param_8];
	ld.param.u32 	%r138, [gatorosc_many_series_one_param_f32_param_6];
	ld.param.u32 	%r132, [gatorosc_many_series_one_param_f32_param_4];
	setp.ge.s32 	%p9, %r161, %r54;
	min.s32 	%r69, %r132, %r138;
	min.s32 	%r70, %r69, %r144;
	setp.lt.s32 	%p10, %r70, 1;
	or.pred  	%p11, %p10, %p9;
	@%p11 bra 	$L__BB1_36;
	ld.param.u32 	%r145, [gatorosc_many_series_one_param_f32_param_8];
	ld.param.u32 	%r139, [gatorosc_many_series_one_param_f32_param_6];
	ld.param.u32 	%r133, [gatorosc_many_series_one_param_f32_param_4];
	ld.param.u64 	%rd85, [gatorosc_many_series_one_param_f32_param_0];
	add.s32 	%r71, %r133, 1;
	cvt.rn.f32.u32 	%f42, %r71;
	mov.f32 	%f43, 0f40000000;
	div.rn.f32 	%f1, %f43, %f42;
	add.s32 	%r72, %r139, 1;
	cvt.rn.f32.u32 	%f44, %r72;
	div.rn.f32 	%f2, %f43, %f44;
	add.s32 	%r73, %r145, 1;
	cvt.rn.f32.u32 	%f45, %r73;
	div.rn.f32 	%f3, %f43, %f45;
	mul.lo.s32 	%r74, %r1, %r61;
	mov.u32 	%r75, smem;
	mad.lo.s32 	%r13, %r74, 12, %r75;
	shl.b32 	%r76, %r61, 2;
	add.s32 	%r14, %r13, %r76;
	shl.b32 	%r15, %r61, 3;
	mul.wide.s32 	%rd68, %r161, %r53;
	add.s64 	%rd69, %rd68, %rd5;
	cvta.to.global.u64 	%rd70, %rd85;
	shl.b64 	%rd71, %rd69, 2;
	add.s64 	%rd72, %rd70, %rd71;
	ld.global.nc.f32 	%f46, [%rd72];
	abs.f32 	%f47, %f46;
	setp.equ.f32 	%p12, %f47, 0f7F800000;
	selp.f32 	%f150, 0f00000000, %f46, %p12;
	max.s32 	%r16, %r133, %r4;
	setp.lt.s32 	%p13, %r61, 1;
	@%p13 bra 	$L__BB1_23;
	and.b32  	%r17, %r61, 7;
	setp.lt.u32 	%p14, %r61, 8;
	mov.b32 	%r151, 0;
	@%p14 bra 	$L__BB1_15;
	and.b32  	%r151, %r61, 2147483640;
	neg.s32 	%r157, %r151;
	mul.lo.s32 	%r79, %r1, 12;
	mad.lo.s32 	%r80, %r79, %r61, %r75;
	add.s32 	%r156, %r80, 16;
	add.s32 	%r81, %r79, 8;
	mad.lo.s32 	%r82, %r61, %r81, %r75;
	add.s32 	%r155, %r82, 16;
	add.s32 	%r83, %r79, 4;
	mad.lo.s32 	%r84, %r61, %r83, %r75;
	add.s32 	%r154, %r84, 16;
$L__BB1_14:
	.pragma "nounroll";
	st.shared.f32 	[%r156+-16], %f150;
	st.shared.f32 	[%r154+-16], %f150;
	st.shared.f32 	[%r155+-16], %f150;
	st.shared.f32 	[%r156+-12], %f150;
	st.shared.f32 	[%r154+-12], %f150;
	st.shared.f32 	[%r155+-12], %f150;
	st.shared.f32 	[%r156+-8], %f150;
	st.shared.f32 	[%r154+-8], %f150;
	st.shared.f32 	[%r155+-8], %f150;
	st.shared.f32 	[%r156+-4], %f150;
	st.shared.f32 	[%r154+-4], %f150;
	st.shared.f32 	[%r155+-4], %f150;
	st.shared.f32 	[%r156], %f150;
	st.shared.f32 	[%r154], %f150;
	st.shared.f32 	[%r155], %f150;
	st.shared.f32 	[%r156+4], %f150;
	st.shared.f32 	[%r154+4], %f150;
	st.shared.f32 	[%r155+4], %f150;
	st.shared.f32 	[%r156+8], %f150;
	st.shared.f32 	[%r154+8], %f150;
	st.shared.f32 	[%r155+8], %f150;
	st.shared.f32 	[%r156+12], %f150;
	st.shared.f32 	[%r154+12], %f150;
	st.shared.f32 	[%r155+12], %f150;
	add.s32 	%r157, %r157, 8;
	add.s32 	%r156, %r156, 32;
	add.s32 	%r155, %r155, 32;
	add.s32 	%r154, %r154, 32;
	setp.eq.s32 	%p15, %r157, 0;
	@%p15 bra 	$L__BB1_15;
	bra.uni 	$L__BB1_14;
$L__BB1_15:
	setp.eq.s32 	%p16, %r17, 0;
	@%p16 bra 	$L__BB1_23;
	and.b32  	%r24, %r61, 3;
	setp.lt.u32 	%p17, %r17, 4;
	@%p17 bra 	$L__BB1_18;
	shl.b32 	%r85, %r151, 2;
	add.s32 	%r86, %r13, %r85;
	st.shared.f32 	[%r86], %f150;
	add.s32 	%r87, %r14, %r85;
	st.shared.f32 	[%r87], %f150;
	add.s32 	%r88, %r86, %r15;
	st.shared.f32 	[%r88], %f150;
	st.shared.f32 	[%r86+4], %f150;
	st.shared.f32 	[%r87+4], %f150;
	st.shared.f32 	[%r88+4], %f150;
	st.shared.f32 	[%r86+8], %f150;
	st.shared.f32 	[%r87+8], %f150;
	st.shared.f32 	[%r88+8], %f150;
	st.shared.f32 	[%r86+12], %f150;
	st.shared.f32 	[%r87+12], %f150;
	st.shared.f32 	[%r88+12], %f150;
	add.s32 	%r151, %r151, 4;
$L__BB1_18:
	setp.eq.s32 	%p18, %r24, 0;
	@%p18 bra 	$L__BB1_23;
	setp.eq.s32 	%p19, %r24, 1;
	@%p19 bra 	$L__BB1_21;
	shl.b32 	%r89, %r151, 2;
	add.s32 	%r90, %r13, %r89;
	st.shared.f32 	[%r90], %f150;
	add.s32 	%r91, %r14, %r89;
	st.shared.f32 	[%r91], %f150;
	add.s32 	%r92, %r90, %r15;
	st.shared.f32 	[%r92], %f150;
	st.shared.f32 	[%r90+4], %f150;
	st.shared.f32 	[%r91+4], %f150;
	st.shared.f32 	[%r92+4], %f150;
	add.s32 	%r151, %r151, 2;
$L__BB1_21:
	and.b32  	%r93, %r61, 1;
	setp.eq.b32 	%p20, %r93, 1;
	not.pred 	%p21, %p20;
	@%p21 bra 	$L__BB1_23;
	shl.b32 	%r94, %r151, 2;
	add.s32 	%r95, %r13, %r94;
	st.shared.f32 	[%r95], %f150;
	add.s32 	%r96, %r14, %r94;
	st.shared.f32 	[%r96], %f150;
	add.s32 	%r97, %r95, %r15;
	st.shared.f32 	[%r97], %f150;
$L__BB1_23:
	ld.param.u32 	%r146, [gatorosc_many_series_one_param_f32_param_9];
	ld.param.u32 	%r141, [gatorosc_many_series_one_param_f32_param_7];
	ld.param.u32 	%r140, [gatorosc_many_series_one_param_f32_param_6];
	ld.param.u32 	%r135, [gatorosc_many_series_one_param_f32_param_5];
	ld.param.u32 	%r134, [gatorosc_many_series_one_param_f32_param_4];
	max.s32 	%r99, %r135, %r141;
	max.s32 	%r100, %r134, %r140;
	add.s32 	%r101, %r99, %r100;
	max.s32 	%r102, %r101, 1;
	max.s32 	%r103, %r141, %r146;
	add.s32 	%r104, %r103, %r4;
	max.s32 	%r105, %r104, 1;
	sub.s32 	%r160, %r161, %r54;
	neg.s32 	%r159, %r102;
	neg.s32 	%r158, %r105;
	add.s32 	%r106, %r105, %r161;
	add.s32 	%r32, %r106, -1;
	add.s32 	%r107, %r102, %r161;
	add.s32 	%r33, %r107, -1;
	mov.b32 	%r162, 0;
	mov.f32 	%f172, 0f00000000;
	mov.b16 	%rs17, 0;
	mov.u16 	%rs16, %rs17;
	mov.f32 	%f171, %f172;
	mov.f32 	%f151, %f150;
	mov.f32 	%f152, %f150;
	mov.f32 	%f153, %f150;
	mov.f32 	%f154, %f172;
	mov.f32 	%f155, %f150;
	mov.f32 	%f156, %f172;
	mov.f32 	%f157, %f150;
	mov.f32 	%f158, %f172;
$L__BB1_24:
	mov.f32 	%f6, %f171;
	mov.f32 	%f5, %f172;
	mov.u16 	%rs2, %rs16;
	mov.u16 	%rs1, %rs17;
	ld.param.u64 	%rd86, [gatorosc_many_series_one_param_f32_param_0];
	setp.gt.u32 	%p22, %r16, 4095;
	mul.wide.s32 	%rd73, %r161, %r53;
	add.s64 	%rd16, %rd73, %rd5;
	cvta.to.global.u64 	%rd74, %rd86;
	shl.b64 	%rd75, %rd16, 2;
	add.s64 	%rd76, %rd74, %rd75;
	ld.global.nc.f32 	%f16, [%rd76];
	@%p22 bra 	$L__BB1_26;
	abs.f32 	%f133, %f16;
	setp.equ.f32 	%p24, %f133, 0f7F800000;
	selp.f32 	%f134, %f152, %f16, %p24;
	sub.f32 	%f135, %f134, %f152;
	fma.rn.f32 	%f152, %f1, %f135, %f152;
	sub.f32 	%f136, %f134, %f151;
	fma.rn.f32 	%f151, %f2, %f136, %f151;
	sub.f32 	%f137, %f134, %f150;
	fma.rn.f32 	%f150, %f3, %f137, %f150;
	mov.f32 	%f168, %f150;
	mov.f32 	%f169, %f151;
	mov.f32 	%f170, %f152;
	bra.uni 	$L__BB1_27;
$L__BB1_26:
	abs.f32 	%f49, %f16;
	setp.equ.f32 	%p23, %f49, 0f7F800000;
	selp.f32 	%f50, %f157, %f16, %p23;
	mov.f32 	%f51, 0f3F800000;
	sub.f32 	%f52, %f51, %f1;
	mul.f32 	%f53, %f52, %f157;
	neg.f32 	%f54, %f53;
	fma.rn.f32 	%f55, %f157, %f52, %f54;
	mul.f32 	%f56, %f52, %f158;
	add.f32 	%f57, %f56, %f53;
	sub.f32 	%f58, %f57, %f53;
	sub.f32 	%f59, %f56, %f58;
	sub.f32 	%f60, %f57, %f58;
	sub.f32 	%f61, %f53, %f60;
	add.f32 	%f62, %f59, %f61;
	add.f32 	%f63, %f55, %f62;
	add.f32 	%f64, %f57, %f63;
	sub.f32 	%f65, %f64, %f57;
	sub.f32 	%f66, %f63, %f65;
	mul.f32 	%f67, %f1, %f50;
	neg.f32 	%f68, %f67;
	fma.rn.f32 	%f69, %f1, %f50, %f68;
	add.f32 	%f70, %f64, %f67;
	sub.f32 	%f71, %f70, %f64;
	sub.f32 	%f72, %f67, %f71;
	sub.f32 	%f73, %f70, %f71;
	sub.f32 	%f74, %f64, %f73;
	add.f32 	%f75, %f72, %f74;
	add.f32 	%f76, %f66, %f75;
	add.f32 	%f77, %f69, %f76;
	add.f32 	%f157, %f70, %f77;
	sub.f32 	%f78, %f157, %f70;
	sub.f32 	%f158, %f77, %f78;
	sub.f32 	%f79, %f51, %f2;
	mul.f32 	%f80, %f79, %f155;
	neg.f32 	%f81, %f80;
	fma.rn.f32 	%f82, %f155, %f79, %f81;
	mul.f32 	%f83, %f79, %f156;
	add.f32 	%f84, %f83, %f80;
	sub.f32 	%f85, %f84, %f80;
	sub.f32 	%f86, %f83, %f85;
	sub.f32 	%f87, %f84, %f85;
	sub.f32 	%f88, %f80, %f87;
	add.f32 	%f89, %f86, %f88;
	add.f32 	%f90, %f82, %f89;
	add.f32 	%f91, %f84, %f90;
	sub.f32 	%f92, %f91, %f84;
	sub.f32 	%f93, %f90, %f92;
	mul.f32 	%f94, %f2, %f50;
	neg.f32 	%f95, %f94;
	fma.rn.f32 	%f96, %f2, %f50, %f95;
	add.f32 	%f97, %f91, %f94;
	sub.f32 	%f98, %f97, %f91;
	sub.f32 	%f99, %f94, %f98;
	sub.f32 	%f100, %f97, %f98;
	sub.f32 	%f101, %f91, %f100;
	add.f32 	%f102, %f99, %f101;
	add.f32 	%f103, %f93, %f102;
	add.f32 	%f104, %f96, %f103;
	add.f32 	%f155, %f97, %f104;
	sub.f32 	%f105, %f155, %f97;
	sub.f32 	%f156, %f104, %f105;
	sub.f32 	%f106, %f51, %f3;
	mul.f32 	%f107, %f106, %f153;
	neg.f32 	%f108, %f107;
	fma.rn.f32 	%f109, %f153, %f106, %f108;
	mul.f32 	%f110, %f106, %f154;
	add.f32 	%f111, %f110, %f107;
	sub.f32 	%f112, %f111, %f107;
	sub.f32 	%f113, %f110, %f112;
	sub.f32 	%f114, %f111, %f112;
	sub.f32 	%f115, %f107, %f114;
	add.f32 	%f116, %f113, %f115;
	add.f32 	%f117, %f109, %f116;
	add.f32 	%f118, %f111, %f117;
	sub.f32 	%f119, %f118, %f111;
	sub.f32 	%f120, %f117, %f119;
	mul.f32 	%f121, %f3, %f50;
	neg.f32 	%f122, %f121;
	fma.rn.f32 	%f123, %f3, %f50, %f122;
	add.f32 	%f124, %f118, %f121;
	sub.f32 	%f125, %f124, %f118;
	sub.f32 	%f126, %f121, %f125;
	sub.f32 	%f127, %f124, %f125;
	sub.f32 	%f128, %f118, %f127;
	add.f32 	%f129, %f126, %f128;
	add.f32 	%f130, %f120, %f129;
	add.f32 	%f131, %f123, %f130;
	add.f32 	%f153, %f124, %f131;
	sub.f32 	%f132, %f153, %f124;
	sub.f32 	%f154, %f131, %f132;
	mov.f32 	%f168, %f153;
	mov.f32 	%f169, %f155;
	mov.f32 	%f170, %f157;
$L__BB1_27:
	ld.param.u32 	%r142, [gatorosc_many_series_one_param_f32_param_7];
	shl.b32 	%r108, %r162, 2;
	add.s32 	%r109, %r13, %r108;
	st.shared.f32 	[%r109], %f170;
	add.s32 	%r110, %r14, %r108;
	st.shared.f32 	[%r110], %f169;
	add.s32 	%r111, %r109, %r15;
	st.shared.f32 	[%r111], %f168;
	sub.s32 	%r112, %r162, %r142;
	shr.s32 	%r113, %r112, 31;
	and.b32  	%r114, %r113, %r61;
	add.s32 	%r115, %r114, %r112;
	setp.lt.s32 	%p25, %r161, %r33;
	shl.b32 	%r116, %r115, 2;
	add.s32 	%r47, %r14, %r116;
	mov.f32 	%f171, %f6;
	mov.u16 	%rs16, %rs2;
	@%p25 bra 	$L__BB1_31;
	ld.param.u32 	%r136, [gatorosc_many_series_one_param_f32_param_5];
	sub.s32 	%r117, %r162, %r136;
	shr.s32 	%r118, %r117, 31;
	and.b32  	%r119, %r118, %r61;
	add.s32 	%r120, %r119, %r117;
	shl.b32 	%r121, %r120, 2;
	add.s32 	%r122, %r13, %r121;
	ld.shared.f32 	%f138, [%r122];
	ld.shared.f32 	%f139, [%r47];
	sub.f32 	%f140, %f138, %f139;
	abs.f32 	%f38, %f140;
	add.s64 	%rd78, %rd4, %rd75;
	st.global.f32 	[%rd78], %f38;
	setp.eq.s32 	%p26, %r159, -1;
	mov.b16 	%rs6, 1;
	mov.f32 	%f171, %f38;
	mov.u16 	%rs16, %rs6;
	@%p26 bra 	$L__BB1_31;
	and.b16  	%rs8, %rs2, 255;
	setp.eq.s16 	%p27, %rs8, 0;
	mov.b16 	%rs16, 0;
	mov.f32 	%f171, %f6;
	@%p27 bra 	$L__BB1_31;
	sub.f32 	%f141, %f38, %f6;
	add.s64 	%rd80, %rd3, %rd75;
	st.global.f32 	[%rd80], %f141;
	mov.f32 	%f171, %f38;
	mov.u16 	%rs16, %rs6;
$L__BB1_31:
	setp.lt.s32 	%p28, %r161, %r32;
	mov.f32 	%f172, %f5;
	mov.u16 	%rs17, %rs1;
	@%p28 bra 	$L__BB1_35;
	ld.param.u32 	%r147, [gatorosc_many_series_one_param_f32_param_9];
	sub.s32 	%r123, %r162, %r147;
	ld.shared.f32 	%f142, [%r47];
	shr.s32 	%r124, %r123, 31;
	and.b32  	%r125, %r124, %r61;
	add.s32 	%r126, %r125, %r123;
	shl.b32 	%r127, %r61, 2;
	add.s32 	%r128, %r14, %r127;
	shl.b32 	%r129, %r126, 2;
	add.s32 	%r130, %r128, %r129;
	ld.shared.f32 	%f143, [%r130];
	sub.f32 	%f144, %f142, %f143;
	abs.f32 	%f145, %f144;
	neg.f32 	%f40, %f145;
	add.s64 	%rd82, %rd2, %rd75;
	st.global.f32 	[%rd82], %f40;
	setp.eq.s32 	%p29, %r158, -1;
	mov.b16 	%rs10, 1;
	mov.f32 	%f172, %f40;
	mov.u16 	%rs17, %rs10;
	@%p29 bra 	$L__BB1_35;
	and.b16  	%rs12, %rs1, 255;
	setp.eq.s16 	%p30, %rs12, 0;
	mov.b16 	%rs17, 0;
	mov.f32 	%f172, %f5;
	@%p30 bra 	$L__BB1_35;
	sub.f32 	%f146, %f40, %f5;
	neg.f32 	%f147, %f146;
	add.s64 	%rd84, %rd1, %rd75;
	st.global.f32 	[%rd84], %f147;
	mov.f32 	%f172, %f40;
	mov.u16 	%rs17, %rs10;
$L__BB1_35:
	add.s32 	%r131, %r162, 1;
	setp.eq.s32 	%p31, %r131, %r61;
	selp.b32 	%r162, 0, %r131, %p31;
	add.s32 	%r161, %r161, 1;
	add.s32 	%r160, %r160, 1;
	setp.ne.s32 	%p32, %r160, 0;
	add.s32 	%r159, %r159, 1;
	add.s32 	%r158, %r158, 1;
	@%p32 bra 	$L__BB1_24;
$L__BB1_36:
	ret;

}


// ===== COMPILED SASS (sm_100) =====

	.target	sm_100

	.elftype	@"ET_EXEC"


//--------------------- .note.nv.tkinfo           --------------------------
	.section	.note.nv.tkinfo,"",@"SHT_NOTE"
	.sectionflags	@"SHF_NOTE_NV_TKINFO"
	.tkinfo
        /*0018*/ 	.word	0x00000002
        /*0030*/ 	.string	""
        /*0030*/ 	.string	"ptxas"
        /*0030*/ 	.string	"Cuda compilation tools, release 13.0, V13.0.88"
        /*0030*/ 	.string	"Build cuda_13.0.r13.0/compiler.36424714_0"
        /*0030*/ 	.string	"-arch sm_100 -m 64 "



//--------------------- .note.nv.cuinfo           --------------------------
	.section	.note.nv.cuinfo,"",@"SHT_NOTE"
	.sectionflags	@"SHF_NOTE_NV_CUINFO"
        /*0018*/ 	.short	0x0002
        /*001a*/ 	.short	0x0064
        /*001c*/ 	.short	0x0082
	.zero		2


//--------------------- .nv.info                  --------------------------
	.section	.nv.info,"",@"SHT_CUDA_INFO"
	.align	4


	//----- nvinfo : EIATTR_REGCOUNT
	.align		4
        /*0000*/ 	.byte	0x04, 0x2f
        /*0002*/ 	.short	(.L_1 - .L_0)
	.align		4
.L_0:
        /*0004*/ 	.word	index@(gatorosc_batch_f32)
        /*0008*/ 	.word	0x0000001f


	//----- nvinfo : EIATTR_FRAME_SIZE
	.align		4
.L_1:
        /*000c*/ 	.byte	0x04, 0x11
        /*000e*/ 	.short	(.L_3 - .L_2)
	.align		4
.L_2:
        /*0010*/ 	.word	index@($__internal_1_$__cuda_sm3x_div_rn_noftz_f32_slowpath)
        /*0014*/ 	.word	0x00000000


	//----- nvinfo : EIATTR_FRAME_SIZE
	.align		4
.L_3:
        /*0018*/ 	.byte	0x04, 0x11
        /*001a*/ 	.short	(.L_5 - .L_4)
	.align		4
.L_4:
        /*001c*/ 	.word	index@(gatorosc_batch_f32)
        /*0020*/ 	.word	0x00000000


	//----- nvinfo : EIATTR_REGCOUNT
	.align		4
.L_5:
        /*0024*/ 	.byte	0x04, 0x2f
        /*0026*/ 	.short	(.L_7 - .L_6)
	.align		4
.L_6:
        /*0028*/ 	.word	index@(gatorosc_many_series_one_param_f32)
        /*002c*/ 	.word	0x0000002c


	//----- nvinfo : EIATTR_FRAME_SIZE
	.align		4
.L_7:
        /*0030*/ 	.byte	0x04, 0x11
        /*0032*/ 	.short	(.L_9 - .L_8)
	.align		4
.L_8:
        /*0034*/ 	.word	index@($__internal_0_$__cuda_sm3x_div_rn_noftz_f32_slowpath)
        /*0038*/ 	.word	0x00000000


	//----- nvinfo : EIATTR_FRAME_SIZE
	.align		4
.L_9:
        /*003c*/ 	.byte	0x04, 0x11
        /*003e*/ 	.short	(.L_11 - .L_10)
	.align		4
.L_10:
        /*0040*/ 	.word	index@(gatorosc_many_series_one_param_f32)
        /*0044*/ 	.word	0x00000000


	//----- nvinfo : EIATTR_MIN_STACK_SIZE
	.align		4
.L_11:
        /*0048*/ 	.byte	0x04, 0x12
        /*004a*/ 	.short	(.L_13 - .L_12)
	.align		4
.L_12:
        /*004c*/ 	.word	index@(gatorosc_many_series_one_param_f32)
        /*0050*/ 	.word	0x00000000


	//----- nvinfo : EIATTR_MIN_STACK_SIZE
	.align		4
.L_13:
        /*0054*/ 	.byte	0x04, 0x12
        /*0056*/ 	.short	(.L_15 - .L_14)
	.align		4
.L_14:
        /*0058*/ 	.word	index@(gatorosc_batch_f32)
        /*005c*/ 	.word	0x00000000
.L_15:


//--------------------- .nv.compat                --------------------------
	.section	.nv.compat,"",@"SHT_CUDA_COMPAT_INFO"
	.align	4
        /*0000*/ 	.byte	0x02, 0x09, 0x00, 0x00, 0x02, 0x02, 0x01, 0x00, 0x02, 0x05, 0x05, 0x00, 0x03, 0x07, 0x01, 0x01
        /*0010*/ 	.byte	0x02, 0x03, 0x00, 0x00, 0x02, 0x06, 0x01, 0x00, 0x04, 0x0b, 0x08, 0x00, 0x01, 0x00, 0x00, 0x00
        /*0020*/ 	.byte	0x00, 0x00, 0x00, 0x00


//--------------------- .nv.info.gatorosc_many_series_one_param_f32 --------------------------
	.section	.nv.info.gatorosc_many_series_one_param_f32,"",@"SHT_CUDA_INFO"
	.sectionflags	@""
	.align	4


	//----- nvinfo : EIATTR_CUDA_API_VERSION
	.align		4
        /*0000*/ 	.byte	0x04, 0x37
        /*0002*/ 	.short	(.L_17 - .L_16)
.L_16:
        /*0004*/ 	.word	0x00000082


	//----- nvinfo : EIATTR_KPARAM_INFO
	.align		4
.L_17:
        /*0008*/ 	.byte	0x04, 0x17
        /*000a*/ 	.short	(.L_19 - .L_18)
.L_18:
        /*000c*/ 	.word	0x00000000
        /*0010*/ 	.short	0x000e
        /*0012*/ 	.short	0x0050
        /*0014*/ 	.byte	0x00, 0xf5, 0x21, 0x00


	//----- nvinfo : EIATTR_KPARAM_INFO
	.align		4
.L_19:
        /*0018*/ 	.byte	0x04, 0x17
        /*001a*/ 	.short	(.L_21 - .L_20)
.L_20:
        /*001c*/ 	.word	0x00000000
        /*0020*/ 	.short	0x000d
        /*0022*/ 	.short	0x0048
        /*0024*/ 	.byte	0x00, 0xf5, 0x21, 0x00


	//----- nvinfo : EIATTR_KPARAM_INFO
	.align		4
.L_21:
        /*0028*/ 	.byte	0x04, 0x17
        /*002a*/ 	.short	(.L_23 - .L_22)
.L_22:
        /*002c*/ 	.word	0x00000000
        /*0030*/ 	.short	0x000c
        /*0032*/ 	.short	0x0040
        /*0034*/ 	.byte	0x00, 0xf5, 0x21, 0x00


	//----- nvinfo : EIATTR_KPARAM_INFO
	.align		4
.L_23:
        /*0038*/ 	.byte	0x04, 0x17
        /*003a*/ 	.short	(.L_25 - .L_24)
.L_24:
        /*003c*/ 	.word	0x00000000
        /*0040*/ 	.short	0x000b
        /*0042*/ 	.short	0x0038
        /*0044*/ 	.byte	0x00, 0xf5, 0x21, 0x00


	//----- nvinfo : EIATTR_KPARAM_INFO
	.align		4
.L_25:
        /*0048*/ 	.byte	0x04, 0x17
        /*004a*/ 	.short	(.L_27 - .L_26)
.L_26:
        /*004c*/ 	.word	0x00000000
        /*0050*/ 	.short	0x000a
        /*0052*/ 	.short	0x0030
        /*0054*/ 	.byte	0x00, 0xf0, 0x11, 0x00


	//----- nvinfo : EIATTR_KPARAM_INFO
	.align		4
.L_27:
        /*0058*/ 	.byte	0x04, 0x17
        /*005a*/ 	.short	(.L_29 - .L_28)
.L_28:
        /*005c*/ 	.word	0x00000000
        /*0060*/ 	.short	0x0009
        /*0062*/ 	.short	0x002c
        /*0064*/ 	.byte	0x00, 0xf0, 0x11, 0x00


	//----- nvinfo : EIATTR_KPARAM_INFO
	.align		4
.L_29:
        /*0068*/ 	.byte	0x04, 0x17
        /*006a*/ 	.short	(.L_31 - .L_30)
.L_30:
        /*006c*/ 	.word	0x00000000
        /*0070*/ 	.short	0x0008
        /*0072*/ 	.short	0x0028
        /*0074*/ 	.byte	0x00, 0xf0, 0x11, 0x00


	//----- nvinfo : EIATTR_KPARAM_INFO
	.align		4
.L_31:
        /*0078*/ 	.byte	0x04, 0x17
        /*007a*/ 	.short	(.L_33 - .L_32)
.L_32:
        /*007c*/ 	.word	0x00000000
        /*0080*/ 	.short	0x0007
        /*0082*/ 	.short	0x0024
        /*0084*/ 	.byte	0x00, 0xf0, 0x11, 0x00


	//----- nvinfo : EIATTR_KPARAM_INFO
	.align		4
.L_33:
        /*0088*/ 	.byte	0x04, 0x17
        /*008a*/ 	.short	(.L_35 - .L_34)
.L_34:
        /*008c*/ 	.word	0x00000000
        /*0090*/ 	.short	0x0006
        /*0092*/ 	.short	0x0020
        /*0094*/ 	.byte	0x00, 0xf0, 0x11, 0x00


	//----- nvinfo : EIATTR_KPARAM_INFO
	.align		4
.L_35:
        /*0098*/ 	.byte	0x04, 0x17
        /*009a*/ 	.short	(.L_37 - .L_36)
.L_36:
        /*009c*/ 	.word	0x00000000
        /*00a0*/ 	.short	0x0005
        /*00a2*/ 	.short	0x001c
        /*00a4*/ 	.byte	0x00, 0xf0, 0x11, 0x00


	//----- nvinfo : EIATTR_KPARAM_INFO
	.align		4
.L_37:
        /*00a8*/ 	.byte	0x04, 0x17
        /*00aa*/ 	.short	(.L_39 - .L_38)
.L_38:
        /*00ac*/ 	.word	0x00000000
        /*00b0*/ 	.short	0x0004
        /*00b2*/ 	.short	0x0018
        /*00b4*/ 	.byte	0x00, 0xf0, 0x11, 0x00


	//----- nvinfo : EIATTR_KPARAM_INFO
	.align		4
.L_39:
        /*00b8*/ 	.byte	0x04, 0x17
        /*00ba*/ 	.short	(.L_41 - .L_40)
.L_40:
        /*00bc*/ 	.word	0x00000000
        /*00c0*/ 	.short	0x0003
        /*00c2*/ 	.short	0x0014
        /*00c4*/ 	.byte	0x00, 0xf0, 0x11, 0x00


	//----- nvinfo : EIATTR_KPARAM_INFO
	.align		4
.L_41:
        /*00c8*/ 	.byte	0x04, 0x17
        /*00ca*/ 	.short	(.L_43 - .L_42)
.L_42:
        /*00cc*/ 	.word	0x00000000
        /*00d0*/ 	.short	0x0002
        /*00d2*/ 	.short	0x0010
        /*00d4*/ 	.byte	0x00, 0xf0, 0x11, 0x00


	//----- nvinfo : EIATTR_KPARAM_INFO
	.align		4
.L_43:
        /*00d8*/ 	.byte	0x04, 0x17
        /*00da*/ 	.short	(.L_45 - .L_44)
.L_44:
        /*00dc*/ 	.word	0x00000000
        /*00e0*/ 	.short	0x0001
        /*00e2*/ 	.short	0x0008
        /*00e4*/ 	.byte	0x00, 0xf5, 0x21, 0x00


	//----- nvinfo : EIATTR_KPARAM_INFO
	.align		4
.L_45:
        /*00e8*/ 	.byte	0x04, 0x17
        /*00ea*/ 	.short	(.L_47 - .L_46)
.L_46:
        /*00ec*/ 	.word	0x00000000
        /*00f0*/ 	.short	0x0000
        /*00f2*/ 	.short	0x0000
        /*00f4*/ 	.byte	0x00, 0xf5, 0x21, 0x00


	//----- nvinfo : EIATTR_SPARSE_MMA_MASK
	.align		4
.L_47:
        /*00f8*/ 	.byte	0x03, 0x50
        /*00fa*/ 	.short	0x0000


	//----- nvinfo : EIATTR_MAXREG_COUNT
	.align		4
        /*00fc*/ 	.byte	0x03, 0x1b
        /*00fe*/ 	.short	0x00ff


	//----- nvinfo : EIATTR_MERCURY_ISA_VERSION
	.align		4
        /*0100*/ 	.byte	0x03, 0x5f
        /*0102*/ 	.short	0x0101


	//----- nvinfo : EIATTR_VRC_CTA_INIT_COUNT
	.align		4
        /*0104*/ 	.byte	0x02, 0x4a
	.zero		1
	.zero		1


	//----- nvinfo : EIATTR_EXIT_INSTR_OFFSETS
	.align		4
        /*0108*/ 	.byte	0x04, 0x1c
        /*010a*/ 	.short	(.L_49 - .L_48)


	//   ....[0]....
.L_48:
        /*010c*/ 	.word	0x00000070


	//   ....[1]....
        /*0110*/ 	.word	0x00000a40


	//   ....[2]....
        /*0114*/ 	.word	0x00002240


	//----- nvinfo : EIATTR_CRS_STACK_SIZE
	.align		4
.L_49:
        /*0118*/ 	.byte	0x04, 0x1e
        /*011a*/ 	.short	(.L_51 - .L_50)
.L_50:
        /*011c*/ 	.word	0x00000000


	//----- nvinfo : EIATTR_CBANK_PARAM_SIZE
	.align		4
.L_51:
        /*0120*/ 	.byte	0x03, 0x19
        /*0122*/ 	.short	0x0058


	//----- nvinfo : EIATTR_PARAM_CBANK
	.align		4
        /*0124*/ 	.byte	0x04, 0x0a
        /*0126*/ 	.short	(.L_53 - .L_52)
	.align		4
.L_52:
        /*0128*/ 	.word	index@(.nv.constant0.gatorosc_many_series_one_param_f32)
        /*012c*/ 	.short	0x0380
        /*012e*/ 	.short	0x0058


	//----- nvinfo : EIATTR_SW_WAR
	.align		4
.L_53:
        /*0130*/ 	.byte	0x04, 0x36
        /*0132*/ 	.short	(.L_55 - .L_54)
.L_54:
        /*0134*/ 	.word	0x00000008
.L_55:


//--------------------- .nv.info.gatorosc_batch_f32 --------------------------
	.section	.nv.info.gatorosc_batch_f32,"",@"SHT_CUDA_INFO"
	.sectionflags	@""
	.align	4


	//----- nvinfo : EIATTR_CUDA_API_VERSION
	.align		4
        /*0000*/ 	.byte	0x04, 0x37
        /*0002*/ 	.short	(.L_57 - .L_56)
.L_56:
        /*0004*/ 	.word	0x00000082


	//----- nvinfo : EIATTR_KPARAM_INFO
	.align		4
.L_57:
        /*0008*/ 	.byte	0x04, 0x17
        /*000a*/ 	.short	(.L_59 - .L_58)
.L_58:
        /*000c*/ 	.word	0x00000000
        /*0010*/ 	.short	0x000e
        /*0012*/ 	.short	0x0060
        /*0014*/ 	.byte	0x00, 0xf5, 0x21, 0x00


	//----- nvinfo : EIATTR_KPARAM_INFO
	.align		4
.L_59:
        /*0018*/ 	.byte	0x04, 0x17
        /*001a*/ 	.short	(.L_61 - .L_60)
.L_60:
        /*001c*/ 	.word	0x00000000
        /*0020*/ 	.short	0x000d
        /*0022*/ 	.short	0x0058
        /*0024*/ 	.byte	0x00, 0xf5, 0x21, 0x00


	//----- nvinfo : EIATTR_KPARAM_INFO
	.align		4
.L_61:
        /*0028*/ 	.byte	0x04, 0x17
        /*002a*/ 	.short	(.L_63 - .L_62)
.L_62:
        /*002c*/ 	.word	0x00000000
        /*0030*/ 	.short	0x000c
        /*0032*/ 	.short	0x0050
        /*0034*/ 	.byte	0x00, 0xf5, 0x21, 0x00


	//----- nvinfo : EIATTR_KPARAM_INFO
	.align		4
.L_63:
        /*0038*/ 	.byte	0x04, 0x17
        /*003a*/ 	.short	(.L_65 - .L_64)
.L_64:
        /*003c*/ 	.word	0x00000000
        /*0040*/ 	.short	0x000b
        /*0042*/ 	.short	0x0048
        /*0044*/ 	.byte	0x00, 0xf5, 0x21, 0x00


	//----- nvinfo : EIATTR_KPARAM_INFO
	.align		4
.L_65:
        /*0048*/ 	.byte	0x04, 0x17
        /*004a*/ 	.short	(.L_67 - .L_66)
.L_66:
        /*004c*/ 	.word	0x00000000
        /*0050*/ 	.short	0x000a
        /*0052*/ 	.short	0x0044
        /*0054*/ 	.byte	0x00, 0xf0, 0x11, 0x00


	//----- nvinfo : EIATTR_KPARAM_INFO
	.align		4
.L_67:
        /*0058*/ 	.byte	0x04, 0x17
        /*005a*/ 	.short	(.L_69 - .L_68)
.L_68:
        /*005c*/ 	.word	0x00000000
        /*0060*/ 	.short	0x0009
        /*0062*/ 	.short	0x0040
        /*0064*/ 	.byte	0x00, 0xf0, 0x11, 0x00


	//----- nvinfo : EIATTR_KPARAM_INFO
	.align		4
.L_69:
        /*0068*/ 	.byte	0x04, 0x17
        /*006a*/ 	.short	(.L_71 - .L_70)
.L_70:
        /*006c*/ 	.word	0x00000000
        /*0070*/ 	.short	0x0008
        /*0072*/ 	.short	0x0038
        /*0074*/ 	.byte	0x00, 0xf5, 0x21, 0x00


	//----- nvinfo : EIATTR_KPARAM_INFO
	.align		4
.L_71:
        /*0078*/ 	.byte	0x04, 0x17
        /*007a*/ 	.short	(.L_73 - .L_72)
.L_72:
        /*007c*/ 	.word	0x00000000
        /*0080*/ 	.short	0x0007
        /*0082*/ 	.short	0x0030
        /*0084*/ 	.byte	0x00, 0xf5, 0x21, 0x00


	//----- nvinfo : EIATTR_KPARAM_INFO
	.align		4
.L_73:
        /*0088*/ 	.byte	0x04, 0x17
        /*008a*/ 	.short	(.L_75 - .L_74)
.L_74:
        /*008c*/ 	.word	0x00000000
        /*0090*/ 	.short	0x0006
        /*0092*/ 	.short	0x0028
        /*0094*/ 	.byte	0x00, 0xf5, 0x21, 0x00


	//----- nvinfo : EIATTR_KPARAM_INFO
	.align		4
.L_75:
        /*0098*/ 	.byte	0x04, 0x17
        /*009a*/ 	.short	(.L_77 - .L_76)
.L_76:
        /*009c*/ 	.word	0x00000000
        /*00a0*/ 	.short	0x0005
        /*00a2*/ 	.short	0x0020
        /*00a4*/ 	.byte	0x00, 0xf5, 0x21, 0x00


	//----- nvinfo : EIATTR_KPARAM_INFO
	.align		4
.L_77:
        /*00a8*/ 	.byte	0x04, 0x17
        /*00aa*/ 	.short	(.L_79 - .L_78)
.L_78:
        /*00ac*/ 	.word	0x00000000
        /*00b0*/ 	.short	0x0004
        /*00b2*/ 	.short	0x0018
        /*00b4*/ 	.byte	0x00, 0xf5, 0x21, 0x00


	//----- nvinfo : EIATTR_KPARAM_INFO
	.align		4
.L_79:
        /*00b8*/ 	.byte	0x04, 0x17
        /*00ba*/ 	.short	(.L_81 - .L_80)
.L_80:
        /*00bc*/ 	.word	0x00000000
        /*00c0*/ 	.short	0x0003
        /*00c2*/ 	.short	0x0010
        /*00c4*/ 	.byte	0x00, 0xf5, 0x21, 0x00


	//----- nvinfo : EIATTR_KPARAM_INFO
	.align		4
.L_81:
        /*00c8*/ 	.byte	0x04, 0x17
        /*00ca*/ 	.short	(.L_83 - .L_82)
.L_82:
        /*00cc*/ 	.word	0x00000000
        /*00d0*/ 	.short	0x0002
        /*00d2*/ 	.short	0x000c
        /*00d4*/ 	.byte	0x00, 0xf0, 0x11, 0x00


	//----- nvinfo : EIATTR_KPARAM_INFO
	.align		4
.L_83:
        /*00d8*/ 	.byte	0x04, 0x17
        /*00da*/ 	.short	(.L_85 - .L_84)
.L_84:
        /*00dc*/ 	.word	0x00000000
        /*00e0*/ 	.short	0x0001
        /*00e2*/ 	.short	0x0008
        /*00e4*/ 	.byte	0x00, 0xf0, 0x11, 0x00


	//----- nvinfo : EIATTR_KPARAM_INFO
	.align		4
.L_85:
        /*00e8*/ 	.byte	0x04, 0x17
        /*00ea*/ 	.short	(.L_87 - .L_86)
.L_86:
        /*00ec*/ 	.word	0x00000000
        /*00f0*/ 	.short	0x0000
        /*00f2*/ 	.short	0x0000
        /*00f4*/ 	.byte	0x00, 0xf5, 0x21, 0x00


	//----- nvinfo : EIATTR_SPARSE_MMA_MASK
	.align		4
.L_87:
        /*00f8*/ 	.byte	0x03, 0x50
        /*00fa*/ 	.short	0x0000


	//----- nvinfo : EIATTR_MAXREG_COUNT
	.align		4
        /*00fc*/ 	.byte	0x03, 0x1b
        /*00fe*/ 	.short	0x00ff


	//----- nvinfo : EIATTR_NUM_BARRIERS
	.align		4
        /*0100*/ 	.byte	0x02, 0x4c
        /*0102*/ 	.byte	0x01
	.zero		1


	//----- nvinfo : EIATTR_MERCURY_ISA_VERSION
	.align		4
        /*0104*/ 	.byte	0x03, 0x5f
        /*0106*/ 	.short	0x0101


	//----- nvinfo : EIATTR_VRC_CTA_INIT_COUNT
	.align		4
        /*0108*/ 	.byte	0x02, 0x4a
	.zero		1
	.zero		1


	//----- nvinfo : EIATTR_EXIT_INSTR_OFFSETS
	.align		4
        /*010c*/ 	.byte	0x04, 0x1c
        /*010e*/ 	.short	(.L_89 - .L_88)


	//   ....[0]....
.L_88:
        /*0110*/ 	.word	0x00000050


	//   ....[1]....
        /*0114*/ 	.word	0x00000180


	//   ....[2]....
        /*0118*/ 	.word	0x000005a0


	//   ....[3]....
        /*011c*/ 	.word	0x00001e10


	//----- nvinfo : EIATTR_CRS_STACK_SIZE
	.align		4
.L_89:
        /*0120*/ 	.byte	0x04, 0x1e
        /*0122*/ 	.short	(.L_91 - .L_90)
.L_90:
        /*0124*/ 	.word	0x00000000


	//----- nvinfo : EIATTR_CBANK_PARAM_SIZE
	.align		4
.L_91:
        /*0128*/ 	.byte	0x03, 0x19
        /*012a*/ 	.short	0x0068


	//----- nvinfo : EIATTR_PARAM_CBANK
	.align		4
        /*012c*/ 	.byte	0x04, 0x0a
        /*012e*/ 	.short	(.L_93 - .L_92)
	.align		4
.L_92:
        /*0130*/ 	.word	index@(.nv.constant0.gatorosc_batch_f32)
        /*0134*/ 	.short	0x0380
        /*0136*/ 	.short	0x0068


	//----- nvinfo : EIATTR_SW_WAR
	.align		4
.L_93:
        /*0138*/ 	.byte	0x04, 0x36
        /*013a*/ 	.short	(.L_95 - .L_94)
.L_94:
        /*013c*/ 	.word	0x00000008
.L_95:


//--------------------- .nv.callgraph             --------------------------
	.section	.nv.callgraph,"",@"SHT_CUDA_CALLGRAPH"
	.align	4
	.sectionentsize	8
	.align		4
        /*0000*/ 	.word	0x00000000
	.align		4
        /*0004*/ 	.word	0xffffffff
	.align		4
        /*0008*/ 	.word	0x00000000
	.align		4
        /*000c*/ 	.word	0xfffffffe
	.align		4
        /*0010*/ 	.word	0x00000000
	.align		4
        /*0014*/ 	.word	0xfffffffd
	.align		4
        /*0018*/ 	.word	0x00000000
	.align		4
        /*001c*/ 	.word	0xfffffffc


//--------------------- .text.gatorosc_many_series_one_param_f32 --------------------------
	.section	.text.gatorosc_many_series_one_param_f32,"ax",@progbits
	.align	128
        .global         gatorosc_many_series_one_param_f32
        .type           gatorosc_many_series_one_param_f32,@function
        .size           gatorosc_many_series_one_param_f32,(.L_x_54 - gatorosc_many_series_one_param_f32)
        .other          gatorosc_many_series_one_param_f32,@"STO_CUDA_ENTRY STV_DEFAULT"
gatorosc_many_series_one_param_f32:
.text.gatorosc_many_series_one_param_f32:
[----:B------:R-:W-:Y:S01]  /*0000*/  LDC R1, c[0x0][0x37c] ;  /* 0x0000df00ff017b82 */ /* 0x000fe20000000800 */
[----:B------:R-:W0:Y:S07]  /*0010*/  S2R R0, SR_TID.X ;  /* 0x0000000000007919 */ /* 0x000e2e0000002100 */
[----:B------:R-:W0:Y:S08]  /*0020*/  S2UR UR4, SR_CTAID.X ;  /* 0x00000000000479c3 */ /* 0x000e300000002500 */
[----:B------:R-:W0:Y:S08]  /*0030*/  LDC R3, c[0x0][0x360] ;  /* 0x0000d800ff037b82 */ /* 0x000e300000000800 */
[----:B------:R-:W1:Y:S01]  /*0040*/  LDC R4, c[0x0][0x390] ;  /* 0x0000e400ff047b82 */ /* 0x000e620000000800 */
[----:B0-----:R-:W-:-:S05]  /*0050*/  IMAD R2, R3, UR4, R0 ;  /* 0x0000000403027c24 */ /* 0x001fca000f8e0200 */
[----:B-1----:R-:W-:-:S13]  /*0060*/  ISETP.GE.AND P0, PT, R2, R4, PT ;  /* 0x000000040200720c */ /* 0x002fda0003f06270 */
[----:B------:R-:W-:Y:S05]  /*0070*/  @P0 EXIT ;  /* 0x000000000000094d */ /* 0x000fea0003800000 */
[----:B------:R-:W0:Y:S01]  /*0080*/  LDC.64 R6, c[0x0][0x388] ;  /* 0x0000e200ff067b82 */ /* 0x000e220000000a00 */
[----:B------:R-:W1:Y:S01]  /*0090*/  LDCU.64 UR8, c[0x0][0x358] ;  /* 0x00006b00ff0877ac */ /* 0x000e620008000a00 */
[----:B------:R-:W2:Y:S01]  /*00a0*/  LDCU UR7, c[0x0][0x394] ;  /* 0x00007280ff0777ac */ /* 0x000ea20008000800 */
[----:B0-----:R-:W-:-:S05]  /*00b0*/  IMAD.WIDE R6, R2, 0x4, R6 ;  /* 0x0000000402067825 */ /* 0x001fca00078e0206 */
[----:B-1----:R0:W5:Y:S01]  /*00c0*/  LDG.E.CONSTANT R29, desc[UR8][R6.64] ;  /* 0x00000008061d7981 */ /* 0x002162000c1e9900 */
[----:B--2---:R-:W-:Y:S01]  /*00d0*/  UISETP.GE.AND UP0, UPT, UR7, 0x1, UPT ;  /* 0x000000010700788c */ /* 0x004fe2000bf06270 */
[----:B------:R-:W-:-:S08]  /*00e0*/  SHF.R.S32.HI R3, RZ, 0x1f, R2 ;  /* 0x0000001fff037819 */ /* 0x000fd00000011402 */
[----:B0-----:R-:W-:Y:S05]  /*00f0*/  BRA.U !UP0, `(.L_x_0) ;  /* 0x0000000908387547 */ /* 0x001fea000b800000 */
[----:B------:R-:W-:Y:S02]  /*0100*/  UISETP.GE.U32.AND UP1, UPT, UR7, 0x4, UPT ;  /* 0x000000040700788c */ /* 0x000fe4000bf26070 */
[----:B------:R-:W-:Y:S01]  /*0110*/  ULOP3.LUT UP0, UR6, UR7, 0x3, URZ, 0xc0, !UPT ;  /* 0x0000000307067892 */ /* 0x000fe2000f80c0ff */
[----:B------:R-:W-:-:S06]  /*0120*/  UMOV UR4, URZ ;  /* 0x000000ff00047c82 */ /* 0x000fcc0008000000 */
[----:B------:R-:W-:Y:S05]  /*0130*/  BRA.U !UP1, `(.L_x_1) ;  /* 0x0000000509307547 */ /* 0x000fea000b800000 */
[----:B------:R-:W0:Y:S01]  /*0140*/  LDC.64 R14, c[0x0][0x3b8] ;  /* 0x0000ee00ff0e7b82 */ /* 0x000e220000000a00 */
[----:B------:R-:W-:Y:S01]  /*0150*/  SHF.R.S32.HI R5, RZ, 0x1f, R4 ;  /* 0x0000001fff057819 */ /* 0x000fe20000011404 */
[----:B------:R-:W-:Y:S01]  /*0160*/  ULOP3.LUT UR4, UR7, 0x7ffffffc, URZ, 0xc0, !UPT ;  /* 0x7ffffffc07047892 */ /* 0x000fe2000f8ec0ff */
[C---:B------:R-:W-:Y:S01]  /*0170*/  SHF.L.U64.HI R6, R2.reuse, 0x2, R3 ;  /* 0x0000000202067819 */ /* 0x040fe20000010203 */
[----:B------:R-:W-:Y:S01]  /*0180*/  IMAD.SHL.U32 R30, R2, 0x4, RZ ;  /* 0x00000004021e7824 */ /* 0x000fe200078e00ff */
[C-C-:B------:R-:W-:Y:S01]  /*0190*/  SHF.L.U64.HI R8, R4.reuse, 0x2, R5.reuse ;  /* 0x0000000204087819 */ /* 0x140fe20000010205 */
[C---:B------:R-:W-:Y:S01]  /*01a0*/  IMAD.SHL.U32 R7, R4.reuse, 0x8, RZ ;  /* 0x0000000804077824 */ /* 0x040fe200078e00ff */
[C-C-:B------:R-:W-:Y:S01]  /*01b0*/  SHF.L.U64.HI R9, R4.reuse, 0x3, R5.reuse ;  /* 0x0000000304097819 */ /* 0x140fe20000010205 */
[----:B------:R-:W1:Y:S01]  /*01c0*/  LDC.64 R16, c[0x0][0x3d0] ;  /* 0x0000f400ff107b82 */ /* 0x000e620000000a00 */
[----:B------:R-:W-:Y:S01]  /*01d0*/  SHF.L.U64.HI R28, R4, 0x4, R5 ;  /* 0x00000004041c7819 */ /* 0x000fe20000010205 */
[----:B------:R-:W2:Y:S01]  /*01e0*/  LDCU.64 UR10, c[0x0][0x3b8] ;  /* 0x00007700ff0a77ac */ /* 0x000ea20008000a00 */
[----:B------:R-:W3:Y:S05]  /*01f0*/  LDCU.64 UR16, c[0x0][0x3d0] ;  /* 0x00007a00ff1077ac */ /* 0x000eea0008000a00 */
[----:B------:R-:W4:Y:S01]  /*0200*/  LDC.64 R18, c[0x0][0x3c8] ;  /* 0x0000f200ff127b82 */ /* 0x000f220000000a00 */
[----:B------:R-:W0:Y:S01]  /*0210*/  LDCU.128 UR12, c[0x0][0x3c0] ;  /* 0x00007800ff0c77ac */ /* 0x000e220008000c00 */
[----:B------:R-:W-:-:S06]  /*0220*/  UIADD3 UR5, UPT, UPT, -UR4, URZ, URZ ;  /* 0x000000ff04057290 */ /* 0x000fcc000fffe1ff */
[----:B------:R-:W2:Y:S01]  /*0230*/  LDC.64 R10, c[0x0][0x3c0] ;  /* 0x0000f000ff0a7b82 */ /* 0x000ea20000000a00 */
[----:B0-----:R-:W-:-:S04]  /*0240*/  IMAD.WIDE R12, R4, 0x8, R14 ;  /* 0x00000008040c7825 */ /* 0x001fc800078e020e */
[----:B------:R-:W-:-:S04]  /*0250*/  IMAD.WIDE R14, R4, 0xc, R14 ;  /* 0x0000000c040e7825 */ /* 0x000fc800078e020e */
[----:B-1----:R-:W-:-:S04]  /*0260*/  IMAD.WIDE R16, R4, 0x4, R16 ;  /* 0x0000000404107825 */ /* 0x002fc800078e0210 */
[----:B----4-:R-:W-:-:S04]  /*0270*/  IMAD.WIDE R18, R4, 0x4, R18 ;  /* 0x0000000404127825 */ /* 0x010fc800078e0212 */
[----:B--23--:R-:W-:-:S07]  /*0280*/  IMAD.WIDE R10, R4, 0x4, R10 ;  /* 0x00000004040a7825 */ /* 0x00cfce00078e020a */
.L_x_2:
[C---:B0-----:R-:W-:Y:S01]  /*0290*/  IADD3 R26, P1, PT, R30.reuse, UR10, RZ ;  /* 0x0000000a1e1a7c10 */ /* 0x041fe2000ff3e0ff */
[----:B------:R-:W-:Y:S01]  /*02a0*/  UIADD3 UR5, UPT, UPT, UR5, 0x4, URZ ;  /* 0x0000000405057890 */ /* 0x000fe2000fffe0ff */
[----:B------:R-:W-:Y:S02]  /*02b0*/  IADD3 R20, P0, PT, R30, UR12, RZ ;  /* 0x0000000c1e147c10 */ /* 0x000fe4000ff1e0ff */
[----:B------:R-:W-:Y:S01]  /*02c0*/  IADD3.X R27, PT, PT, R6, UR11, RZ, P1, !PT ;  /* 0x0000000b061b7c10 */ /* 0x000fe20008ffe4ff */
[----:B------:R-:W-:Y:S01]  /*02d0*/  UISETP.NE.AND UP1, UPT, UR5, URZ, UPT ;  /* 0x000000ff0500728c */ /* 0x000fe2000bf25270 */
[----:B------:R-:W-:Y:S02]  /*02e0*/  IADD3 R32, P1, PT, R30, UR14, RZ ;  /* 0x0000000e1e207c10 */ /* 0x000fe4000ff3e0ff */
[----:B------:R-:W-:Y:S02]  /*02f0*/  IADD3.X R21, PT, PT, R6, UR13, RZ, P0, !PT ;  /* 0x0000000d06157c10 */ /* 0x000fe400087fe4ff */
[----:B------:R-:W-:-:S02]  /*0300*/  LEA R24, P3, R4, R26, 0x2 ;  /* 0x0000001a04187211 */ /* 0x000fc400078610ff */
[----:B------:R-:W-:Y:S02]  /*0310*/  IADD3 R22, P2, PT, R30, UR16, RZ ;  /* 0x000000101e167c10 */ /* 0x000fe4000ff5e0ff */
[-C--:B------:R-:W-:Y:S01]  /*0320*/  IADD3 R36, P0, PT, R10, R30.reuse, RZ ;  /* 0x0000001e0a247210 */ /* 0x080fe20007f1e0ff */
[----:B------:R-:W-:Y:S01]  /*0330*/  IMAD.X R25, R8, 0x1, R27, P3 ;  /* 0x0000000108197824 */ /* 0x000fe200018e061b */
[----:B------:R-:W-:Y:S02]  /*0340*/  MOV R31, 0x7fffffff ;  /* 0x7fffffff001f7802 */ /* 0x000fe40000000f00 */
[C---:B------:R-:W-:Y:S01]  /*0350*/  IADD3.X R33, PT, PT, R6.reuse, UR15, RZ, P1, !PT ;  /* 0x0000000f06217c10 */ /* 0x040fe20008ffe4ff */
[----:B------:R-:W-:Y:S01]  /*0360*/  IMAD.X R37, R11, 0x1, R6, P0 ;  /* 0x000000010b257824 */ /* 0x000fe200000e0606 */
[----:B------:R-:W-:Y:S01]  /*0370*/  IADD3.X R23, PT, PT, R6, UR17, RZ, P2, !PT ;  /* 0x0000001106177c10 */ /* 0x000fe200097fe4ff */
[----:B------:R-:W-:Y:S01]  /*0380*/  STG.E desc[UR8][R26.64], R31 ;  /* 0x0000001f1a007986 */ /* 0x000fe2000c101908 */
[----:B------:R-:W-:-:S03]  /*0390*/  IADD3 R34, P0, PT, R18, R30, RZ ;  /* 0x0000001e12227210 */ /* 0x000fc60007f1e0ff */
[----:B------:R-:W-:Y:S01]  /*03a0*/  STG.E desc[UR8][R20.64], R31 ;  /* 0x0000001f14007986 */ /* 0x000fe2000c101908 */
[----:B------:R-:W-:-:S03]  /*03b0*/  IADD3.X R35, PT, PT, R19, R6, RZ, P0, !PT ;  /* 0x0000000613237210 */ /* 0x000fc600007fe4ff */
[----:B------:R-:W-:Y:S04]  /*03c0*/  STG.E desc[UR8][R32.64], R31 ;  /* 0x0000001f20007986 */ /* 0x000fe8000c101908 */
[----:B------:R-:W-:Y:S04]  /*03d0*/  STG.E desc[UR8][R22.64], R31 ;  /* 0x0000001f16007986 */ /* 0x000fe8000c101908 */
[----:B------:R0:W-:Y:S04]  /*03e0*/  STG.E desc[UR8][R24.64], R31 ;  /* 0x0000001f18007986 */ /* 0x0001e8000c101908 */
[----:B------:R-:W-:Y:S04]  /*03f0*/  STG.E desc[UR8][R36.64], R31 ;  /* 0x0000001f24007986 */ /* 0x000fe8000c101908 */
[----:B------:R-:W-:Y:S01]  /*0400*/  STG.E desc[UR8][R34.64], R31 ;  /* 0x0000001f22007986 */ /* 0x000fe2000c101908 */
[----:B0-----:R-:W-:-:S05]  /*0410*/  IADD3 R24, P0, PT, R16, R30, RZ ;  /* 0x0000001e10187210 */ /* 0x001fca0007f1e0ff */
[----:B------:R-:W-:-:S05]  /*0420*/  IMAD.X R25, R17, 0x1, R6, P0 ;  /* 0x0000000111197824 */ /* 0x000fca00000e0606 */
[----:B------:R0:W-:Y:S02]  /*0430*/  STG.E desc[UR8][R24.64], R31 ;  /* 0x0000001f18007986 */ /* 0x0001e4000c101908 */
[----:B0-----:R-:W-:-:S05]  /*0440*/  IADD3 R24, P0, PT, R12, R30, RZ ;  /* 0x0000001e0c187210 */ /* 0x001fca0007f1e0ff */
[----:B------:R-:W-:-:S05]  /*0450*/  IMAD.X R25, R13, 0x1, R6, P0 ;  /* 0x000000010d197824 */ /* 0x000fca00000e0606 */
[----:B------:R0:W-:Y:S02]  /*0460*/  STG.E desc[UR8][R24.64], R31 ;  /* 0x0000001f18007986 */ /* 0x0001e4000c101908 */
[----:B0-----:R-:W-:-:S04]  /*0470*/  IADD3 R24, P0, PT, R7, R20, RZ ;  /* 0x0000001407187210 */ /* 0x001fc80007f1e0ff */
[----:B------:R-:W-:Y:S01]  /*0480*/  IADD3.X R25, PT, PT, R9, R21, RZ, P0, !PT ;  /* 0x0000001509197210 */ /* 0x000fe200007fe4ff */
[----:B------:R-:W-:-:S04]  /*0490*/  IMAD.WIDE.U32 R20, R4, 0xc, R20 ;  /* 0x0000000c04147825 */ /* 0x000fc800078e0014 */
[----:B------:R0:W-:Y:S02]  /*04a0*/  STG.E desc[UR8][R24.64], R31 ;  /* 0x0000001f18007986 */ /* 0x0001e4000c101908 */
[----:B0-----:R-:W-:-:S05]  /*04b0*/  IADD3 R24, P0, PT, R7, R32, RZ ;  /* 0x0000002007187210 */ /* 0x001fca0007f1e0ff */
[----:B------:R-:W-:Y:S01]  /*04c0*/  IMAD.X R25, R9, 0x1, R33, P0 ;  /* 0x0000000109197824 */ /* 0x000fe200000e0621 */
[----:B------:R-:W-:-:S04]  /*04d0*/  IADD3 R26, P0, PT, R7, R22, RZ ;  /* 0x00000016071a7210 */ /* 0x000fc80007f1e0ff */
[----:B------:R0:W-:Y:S01]  /*04e0*/  STG.E desc[UR8][R24.64], R31 ;  /* 0x0000001f18007986 */ /* 0x0001e2000c101908 */
[--C-:B------:R-:W-:Y:S02]  /*04f0*/  IMAD.X R27, R9, 0x1, R23.reuse, P0 ;  /* 0x00000001091b7824 */ /* 0x100fe400000e0617 */
[----:B------:R-:W-:-:S03]  /*0500*/  IMAD.WIDE.U32 R22, R4, 0xc, R22 ;  /* 0x0000000c04167825 */ /* 0x000fc600078e0016 */
[----:B------:R1:W-:Y:S01]  /*0510*/  STG.E desc[UR8][R26.64], R31 ;  /* 0x0000001f1a007986 */ /* 0x0003e2000c101908 */
[----:B0-----:R-:W-:Y:S01]  /*0520*/  IMAD R25, R5, 0xc, RZ ;  /* 0x0000000c05197824 */ /* 0x001fe200078e02ff */
[----:B------:R-:W-:-:S03]  /*0530*/  IADD3 R24, P0, PT, R14, R30, RZ ;  /* 0x0000001e0e187210 */ /* 0x000fc60007f1e0ff */
[----:B------:R-:W-:Y:S01]  /*0540*/  IMAD.IADD R23, R25, 0x1, R23 ;  /* 0x0000000119177824 */ /* 0x000fe200078e0217 */
[----:B------:R-:W-:Y:S01]  /*0550*/  IADD3 R21, PT, PT, R21, R25, RZ ;  /* 0x0000001915157210 */ /* 0x000fe20007ffe0ff */
[----:B-1----:R-:W-:-:S04]  /*0560*/  IMAD.WIDE.U32 R26, R4, 0xc, R32 ;  /* 0x0000000c041a7825 */ /* 0x002fc800078e0020 */
[----:B------:R-:W-:Y:S01]  /*0570*/  IMAD.IADD R27, R25, 0x1, R27 ;  /* 0x00000001191b7824 */ /* 0x000fe200078e021b */
[----:B------:R-:W-:Y:S02]  /*0580*/  IADD3.X R25, PT, PT, R15, R6, RZ, P0, !PT ;  /* 0x000000060f197210 */ /* 0x000fe400007fe4ff */
[----:B------:R-:W-:-:S03]  /*0590*/  LEA R30, P0, R4, R30, 0x4 ;  /* 0x0000001e041e7211 */ /* 0x000fc600078020ff */
[----:B------:R0:W-:Y:S02]  /*05a0*/  STG.E desc[UR8][R24.64], R31 ;  /* 0x0000001f18007986 */ /* 0x0001e4000c101908 */
[----:B------:R-:W-:Y:S02]  /*05b0*/  IMAD.X R6, R6, 0x1, R28, P0 ;  /* 0x0000000106067824 */ /* 0x000fe400000e061c */
[----:B------:R0:W-:Y:S04]  /*05c0*/  STG.E desc[UR8][R20.64], R31 ;  /* 0x0000001f14007986 */ /* 0x0001e8000c101908 */
[----:B------:R0:W-:Y:S04]  /*05d0*/  STG.E desc[UR8][R26.64], R31 ;  /* 0x0000001f1a007986 */ /* 0x0001e8000c101908 */
[----:B------:R0:W-:Y:S01]  /*05e0*/  STG.E desc[UR8][R22.64], R31 ;  /* 0x0000001f16007986 */ /* 0x0001e2000c101908 */
[----:B------:R-:W-:Y:S05]  /*05f0*/  BRA.U UP1, `(.L_x_2) ;  /* 0xfffffffd01247547 */ /* 0x000fea000b83ffff */
.L_x_1:
[----:B------:R-:W-:Y:S05]  /*0600*/  BRA.U !UP0, `(.L_x_0) ;  /* 0x0000000108f47547 */ /* 0x000fea000b800000 */
[----:B------:R-:W-:Y:S01]  /*0610*/  UISETP.NE.AND UP0, UPT, UR6, 0x1, UPT ;  /* 0x000000010600788c */ /* 0x000fe2000bf05270 */
[----:B0-----:R-:W-:Y:S01]  /*0620*/  SHF.R.S32.HI R23, RZ, 0x1f, R4 ;  /* 0x0000001fff177819 */ /* 0x001fe20000011404 */
[----:B------:R-:W-:-:S04]  /*0630*/  ULOP3.LUT UR5, UR7, 0x1, URZ, 0xc0, !UPT ;  /* 0x0000000107057892 */ /* 0x000fc8000f8ec0ff */
[----:B------:R-:W-:-:S03]  /*0640*/  UISETP.NE.U32.AND UP1, UPT, UR5, 0x1, UPT ;  /* 0x000000010500788c */ /* 0x000fc6000bf25070 */
[----:B------:R-:W-:Y:S08]  /*0650*/  BRA.U !UP0, `(.L_x_3) ;  /* 0x00000001088c7547 */ /* 0x000ff0000b800000 */
[----:B------:R-:W0:Y:S01]  /*0660*/  LDCU.64 UR10, c[0x0][0x3b8] ;  /* 0x00007700ff0a77ac */ /* 0x000e220008000a00 */
[----:B------:R-:W-:Y:S01]  /*0670*/  IMAD.WIDE.U32 R6, R4, UR4, R2 ;  /* 0x0000000404067c25 */ /* 0x000fe2000f8e0002 */
[----:B------:R-:W-:Y:S01]  /*0680*/  MOV R25, 0x7fffffff ;  /* 0x7fffffff00197802 */ /* 0x000fe20000000f00 */
[----:B------:R-:W1:Y:S02]  /*0690*/  LDCU.128 UR12, c[0x0][0x3c0] ;  /* 0x00007800ff0c77ac */ /* 0x000e640008000c00 */
[----:B------:R-:W-:Y:S02]  /*06a0*/  IMAD R5, R23, UR4, R7 ;  /* 0x0000000417057c24 */ /* 0x000fe4000f8e0207 */
[----:B------:R-:W-:Y:S01]  /*06b0*/  IMAD.SHL.U32 R12, R6, 0x4, RZ ;  /* 0x00000004060c7824 */ /* 0x000fe200078e00ff */
[----:B------:R-:W2:Y:S01]  /*06c0*/  LDCU.64 UR16, c[0x0][0x3d0] ;  /* 0x00007a00ff1077ac */ /* 0x000ea20008000a00 */
[----:B------:R-:W-:Y:S01]  /*06d0*/  IMAD.SHL.U32 R21, R4, 0x4, RZ ;  /* 0x0000000404157824 */ /* 0x000fe200078e00ff */
[----:B------:R-:W-:Y:S01]  /*06e0*/  SHF.L.U64.HI R5, R6, 0x2, R5 ;  /* 0x0000000206057819 */ /* 0x000fe20000010205 */
[----:B------:R-:W-:Y:S01]  /*06f0*/  UIADD3 UR4, UPT, UPT, UR4, 0x2, URZ ;  /* 0x0000000204047890 */ /* 0x000fe2000fffe0ff */
[----:B0-----:R-:W-:-:S04]  /*0700*/  IADD3 R6, P0, PT, R12, UR10, RZ ;  /* 0x0000000a0c067c10 */ /* 0x001fc8000ff1e0ff */
[C---:B------:R-:W-:Y:S02]  /*0710*/  IADD3.X R7, PT, PT, R5.reuse, UR11, RZ, P0, !PT ;  /* 0x0000000b05077c10 */ /* 0x040fe400087fe4ff */
[C---:B-1----:R-:W-:Y:S02]  /*0720*/  IADD3 R8, P1, PT, R12.reuse, UR12, RZ ;  /* 0x0000000c0c087c10 */ /* 0x042fe4000ff3e0ff */
[C---:B------:R-:W-:Y:S01]  /*0730*/  IADD3 R10, P0, PT, R12.reuse, UR14, RZ ;  /* 0x0000000e0c0a7c10 */ /* 0x040fe2000ff1e0ff */
[----:B------:R0:W-:Y:S01]  /*0740*/  STG.E desc[UR8][R6.64], R25 ;  /* 0x0000001906007986 */ /* 0x0001e2000c101908 */
[----:B--2---:R-:W-:Y:S02]  /*0750*/  IADD3 R12, P2, PT, R12, UR16, RZ ;  /* 0x000000100c0c7c10 */ /* 0x004fe4000ff5e0ff */
[C---:B------:R-:W-:Y:S02]  /*0760*/  IADD3.X R9, PT, PT, R5.reuse, UR13, RZ, P1, !PT ;  /* 0x0000000d05097c10 */ /* 0x040fe40008ffe4ff */
[----:B------:R-:W-:-:S02]  /*0770*/  IADD3.X R11, PT, PT, R5, UR15, RZ, P0, !PT ;  /* 0x0000000f050b7c10 */ /* 0x000fc400087fe4ff */
[----:B------:R-:W-:Y:S01]  /*0780*/  IADD3.X R13, PT, PT, R5, UR17, RZ, P2, !PT ;  /* 0x00000011050d7c10 */ /* 0x000fe200097fe4ff */
[----:B------:R0:W-:Y:S01]  /*0790*/  STG.E desc[UR8][R8.64], R25 ;  /* 0x0000001908007986 */ /* 0x0001e2000c101908 */
[----:B------:R-:W-:Y:S02]  /*07a0*/  SHF.L.U64.HI R5, R4, 0x2, R23 ;  /* 0x0000000204057819 */ /* 0x000fe40000010217 */
[-C--:B------:R-:W-:Y:S01]  /*07b0*/  IADD3 R14, P0, PT, R6, R21.reuse, RZ ;  /* 0x00000015060e7210 */ /* 0x080fe20007f1e0ff */
[----:B------:R0:W-:Y:S01]  /*07c0*/  STG.E desc[UR8][R10.64], R25 ;  /* 0x000000190a007986 */ /* 0x0001e2000c101908 */
[-C--:B------:R-:W-:Y:S02]  /*07d0*/  IADD3 R16, P1, PT, R8, R21.reuse, RZ ;  /* 0x0000001508107210 */ /* 0x080fe40007f3e0ff */
[-C--:B------:R-:W-:Y:S01]  /*07e0*/  IADD3 R18, P2, PT, R10, R21.reuse, RZ ;  /* 0x000000150a127210 */ /* 0x080fe20007f5e0ff */
[--C-:B------:R-:W-:Y:S01]  /*07f0*/  IMAD.X R15, R7, 0x1, R5.reuse, P0 ;  /* 0x00000001070f7824 */ /* 0x100fe200000e0605 */
[----:B------:R-:W-:Y:S01]  /*0800*/  IADD3 R20, P3, PT, R12, R21, RZ ;  /* 0x000000150c147210 */ /* 0x000fe20007f7e0ff */
[----:B------:R0:W-:Y:S01]  /*0810*/  STG.E desc[UR8][R12.64], R25 ;  /* 0x000000190c007986 */ /* 0x0001e2000c101908 */
[----:B------:R-:W-:Y:S01]  /*0820*/  IADD3.X R17, PT, PT, R9, R5, RZ, P1, !PT ;  /* 0x0000000509117210 */ /* 0x000fe20000ffe4ff */
[----:B------:R-:W-:-:S02]  /*0830*/  IMAD.X R19, R11, 0x1, R5, P2 ;  /* 0x000000010b137824 */ /* 0x000fc400010e0605 */
[----:B------:R-:W-:Y:S01]  /*0840*/  IMAD.X R21, R13, 0x1, R5, P3 ;  /* 0x000000010d157824 */ /* 0x000fe200018e0605 */
[----:B------:R0:W-:Y:S04]  /*0850*/  STG.E desc[UR8][R14.64], R25 ;  /* 0x000000190e007986 */ /* 0x0001e8000c101908 */
[----:B------:R0:W-:Y:S04]  /*0860*/  STG.E desc[UR8][R16.64], R25 ;  /* 0x0000001910007986 */ /* 0x0001e8000c101908 */
[----:B------:R0:W-:Y:S04]  /*0870*/  STG.E desc[UR8][R18.64], R25 ;  /* 0x0000001912007986 */ /* 0x0001e8000c101908 */
[----:B------:R0:W-:Y:S02]  /*0880*/  STG.E desc[UR8][R20.64], R25 ;  /* 0x0000001914007986 */ /* 0x0001e4000c101908 */
.L_x_3:
[----:B------:R-:W-:Y:S05]  /*0890*/  BRA.U UP1, `(.L_x_0) ;  /* 0x0000000101507547 */ /* 0x000fea000b800000 */
[----:B------:R-:W1:Y:S01]  /*08a0*/  LDCU.64 UR10, c[0x0][0x3b8] ;  /* 0x00007700ff0a77ac */ /* 0x000e620008000a00 */
[----:B------:R-:W-:Y:S01]  /*08b0*/  IMAD.WIDE.U32 R4, R4, UR4, R2 ;  /* 0x0000000404047c25 */ /* 0x000fe2000f8e0002 */
[----:B------:R-:W2:Y:S03]  /*08c0*/  LDCU.128 UR12, c[0x0][0x3c0] ;  /* 0x00007800ff0c77ac */ /* 0x000ea60008000c00 */
[----:B0-----:R-:W-:Y:S01]  /*08d0*/  IMAD R11, R23, UR4, R5 ;  /* 0x00000004170b7c24 */ /* 0x001fe2000f8e0205 */
[C---:B------:R-:W-:Y:S01]  /*08e0*/  SHF.L.U32 R10, R4.reuse, 0x2, RZ ;  /* 0x00000002040a7819 */ /* 0x040fe200000006ff */
[----:B------:R-:W-:Y:S01]  /*08f0*/  IMAD.MOV.U32 R13, RZ, RZ, 0x7fffffff ;  /* 0x7fffffffff0d7424 */ /* 0x000fe200078e00ff */
[----:B------:R-:W0:Y:S02]  /*0900*/  LDCU.64 UR16, c[0x0][0x3d0] ;  /* 0x00007a00ff1077ac */ /* 0x000e240008000a00 */
[----:B------:R-:W-:-:S02]  /*0910*/  SHF.L.U64.HI R11, R4, 0x2, R11 ;  /* 0x00000002040b7819 */ /* 0x000fc4000001020b */
[C---:B-1----:R-:W-:Y:S02]  /*0920*/  IADD3 R4, P0, PT, R10.reuse, UR10, RZ ;  /* 0x0000000a0a047c10 */ /* 0x042fe4000ff1e0ff */
[C---:B--2---:R-:W-:Y:S02]  /*0930*/  IADD3 R6, P1, PT, R10.reuse, UR12, RZ ;  /* 0x0000000c0a067c10 */ /* 0x044fe4000ff3e0ff */
[C---:B------:R-:W-:Y:S02]  /*0940*/  IADD3.X R5, PT, PT, R11.reuse, UR11, RZ, P0, !PT ;  /* 0x0000000b0b057c10 */ /* 0x040fe400087fe4ff */
[C---:B------:R-:W-:Y:S02]  /*0950*/  IADD3 R8, P0, PT, R10.reuse, UR14, RZ ;  /* 0x0000000e0a087c10 */ /* 0x040fe4000ff1e0ff */
[----:B0-----:R-:W-:Y:S01]  /*0960*/  IADD3 R10, P2, PT, R10, UR16, RZ ;  /* 0x000000100a0a7c10 */ /* 0x001fe2000ff5e0ff */
[----:B------:R1:W-:Y:S01]  /*0970*/  STG.E desc[UR8][R4.64], R13 ;  /* 0x0000000d04007986 */ /* 0x0003e2000c101908 */
[----:B------:R-:W-:-:S02]  /*0980*/  IADD3.X R7, PT, PT, R11, UR13, RZ, P1, !PT ;  /* 0x0000000d0b077c10 */ /* 0x000fc40008ffe4ff */
[C---:B------:R-:W-:Y:S02]  /*0990*/  IADD3.X R9, PT, PT, R11.reuse, UR15, RZ, P0, !PT ;  /* 0x0000000f0b097c10 */ /* 0x040fe400087fe4ff */
[----:B------:R-:W-:Y:S01]  /*09a0*/  IADD3.X R11, PT, PT, R11, UR17, RZ, P2, !PT ;  /* 0x000000110b0b7c10 */ /* 0x000fe200097fe4ff */
[----:B------:R1:W-:Y:S04]  /*09b0*/  STG.E desc[UR8][R6.64], R13 ;  /* 0x0000000d06007986 */ /* 0x0003e8000c101908 */
[----:B------:R1:W-:Y:S04]  /*09c0*/  STG.E desc[UR8][R8.64], R13 ;  /* 0x0000000d08007986 */ /* 0x0003e8000c101908 */
[----:B------:R1:W-:Y:S02]  /*09d0*/  STG.E desc[UR8][R10.64], R13 ;  /* 0x0000000d0a007986 */ /* 0x0003e4000c101908 */
.L_x_0:
[----:B-1----:R-:W1:Y:S01]  /*09e0*/  LDC R4, c[0x0][0x3a0] ;  /* 0x0000e800ff047b82 */ /* 0x002e620000000800 */
[----:B------:R-:W1:Y:S01]  /*09f0*/  LDCU UR4, c[0x0][0x398] ;  /* 0x00007300ff0477ac */ /* 0x000e620008000800 */
[----:B-----5:R-:W-:-:S06]  /*0a00*/  ISETP.GE.AND P0, PT, R29, UR7, PT ;  /* 0x000000071d007c0c */ /* 0x020fcc000bf06270 */
[----:B------:R-:W1:Y:S02]  /*0a10*/  LDC R5, c[0x0][0x3a8] ;  /* 0x0000ea00ff057b82 */ /* 0x000e640000000800 */
[----:B-1----:R-:W-:-:S04]  /*0a20*/  VIMNMX3 R4, R4, UR4, R5, PT ;  /* 0x0000000404047c0f */ /* 0x002fc8000b800105 */
[----:B------:R-:W-:-:S13]  /*0a30*/  ISETP.LT.OR P0, PT, R4, 0x1, P0 ;  /* 0x000000010400780c */ /* 0x000fda0000701670 */
[----:B------:R-:W-:Y:S05]  /*0a40*/  @P0 EXIT ;  /* 0x000000000000094d */ /* 0x000fea0003800000 */
[----:B------:R-:W-:Y:S01]  /*0a50*/  UIADD3 UR4, UPT, UPT, UR4, 0x1, URZ ;  /* 0x0000000104047890 */ /* 0x000fe2000fffe0ff */
[----:B0-----:R-:W-:-:S05]  /*0a60*/  IMAD.MOV.U32 R7, RZ, RZ, 0x40000000 ;  /* 0x40000000ff077424 */ /* 0x001fca00078e00ff */
[----:B------:R-:W-:-:S04]  /*0a70*/  I2FP.F32.U32 R5, UR4 ;  /* 0x0000000400057c45 */ /* 0x000fc80008201000 */
[----:B------:R-:W0:Y:S08]  /*0a80*/  MUFU.RCP R28, R5 ;  /* 0x00000005001c7308 */ /* 0x000e300000001000 */
[----:B------:R-:W1:Y:S01]  /*0a90*/  FCHK P0, R7, R5 ;  /* 0x0000000507007302 */ /* 0x000e620000000000 */
[----:B0-----:R-:W-:-:S04]  /*0aa0*/  FFMA R9, -R5, R28, 1 ;  /* 0x3f80000005097423 */ /* 0x001fc8000000011c */
[----:B------:R-:W-:-:S04]  /*0ab0*/  FFMA R28, R28, R9, R28 ;  /* 0x000000091c1c7223 */ /* 0x000fc8000000001c */
[----:B------:R-:W-:-:S04]  /*0ac0*/  FFMA R4, R28, 2, RZ ;  /* 0x400000001c047823 */ /* 0x000fc800000000ff */
[----:B------:R-:W-:-:S04]  /*0ad0*/  FFMA R9, -R5, R4, 2 ;  /* 0x4000000005097423 */ /* 0x000fc80000000104 */
[----:B------:R-:W-:Y:S01]  /*0ae0*/  FFMA R28, R28, R9, R4 ;  /* 0x000000091c1c7223 */ /* 0x000fe20000000004 */
[----:B-1----:R-:W-:Y:S06]  /*0af0*/  @!P0 BRA `(.L_x_4) ;  /* 0x00000000000c8947 */ /* 0x002fec0003800000 */
[----:B------:R-:W-:-:S07]  /*0b00*/  MOV R8, 0xb20 ;  /* 0x00000b2000087802 */ /* 0x000fce0000000f00 */
[----:B------:R-:W-:Y:S05]  /*0b10*/  CALL.REL.NOINC `($__internal_0_$__cuda_sm3x_div_rn_noftz_f32_slowpath) ;  /* 0x0000001400cc7944 */ /* 0x000fea0003c00000 */
[----:B------:R-:W-:-:S07]  /*0b20*/  MOV R28, R12 ;  /* 0x0000000c001c7202 */ /* 0x000fce0000000f00 */
.L_x_4:
[----:B------:R-:W0:Y:S02]  /*0b30*/  LDCU UR4, c[0x0][0x3a0] ;  /* 0x00007400ff0477ac */ /* 0x000e240008000800 */
[----:B0-----:R-:W-:-:S06]  /*0b40*/  UIADD3 UR4, UPT, UPT, UR4, 0x1, URZ ;  /* 0x0000000104047890 */ /* 0x001fcc000fffe0ff */
        /* <DEDUP_REMOVED lines=11> */
[----:B------:R-:W-:-:S07]  /*0c00*/  IMAD.MOV.U32 R27, RZ, RZ, R12 ;  /* 0x000000ffff1b7224 */ /* 0x000fce00078e000c */
.L_x_5:
[----:B------:R-:W0:Y:S01]  /*0c10*/  LDCU UR5, c[0x0][0x3a8] ;  /* 0x00007500ff0577ac */ /* 0x000e220008000800 */
[----:B------:R-:W1:Y:S01]  /*0c20*/  LDC R6, c[0x0][0x3a0] ;  /* 0x0000e800ff067b82 */ /* 0x000e620000000800 */
[----:B0-----:R-:W-:-:S06]  /*0c30*/  UIADD3 UR4, UPT, UPT, UR5, 0x1, URZ ;  /* 0x0000000105047890 */ /* 0x001fcc000fffe0ff */
[----:B------:R-:W-:Y:S02]  /*0c40*/  I2FP.F32.U32 R5, UR4 ;  /* 0x0000000400057c45 */ /* 0x000fe40008201000 */
[----:B-1----:R-:W-:Y:S02]  /*0c50*/  VIMNMX R6, PT, PT, R6, UR5, !PT ;  /* 0x0000000506067c48 */ /* 0x002fe4000ffe0100 */
        /* <DEDUP_REMOVED lines=11> */
.L_x_6:
[----:B------:R-:W0:Y:S01]  /*0d10*/  LDCU UR6, c[0x0][0x390] ;  /* 0x00007200ff0677ac */ /* 0x000e220008000800 */
[----:B------:R-:W-:Y:S01]  /*0d20*/  MOV R4, R2 ;  /* 0x0000000200047202 */ /* 0x000fe20000000f00 */
[----:B------:R-:W-:Y:S01]  /*0d30*/  IMAD.MOV.U32 R5, RZ, RZ, R3 ;  /* 0x000000ffff057224 */ /* 0x000fe200078e0003 */
[----:B------:R-:W1:Y:S03]  /*0d40*/  LDCU.64 UR4, c[0x0][0x380] ;  /* 0x00007000ff0477ac */ /* 0x000e660008000a00 */
[----:B0-----:R-:W-:-:S03]  /*0d50*/  IMAD.WIDE R4, R29, UR6, R4 ;  /* 0x000000061d047c25 */ /* 0x001fc6000f8e0204 */
[----:B-1----:R-:W-:-:S04]  /*0d60*/  LEA R8, P0, R4, UR4, 0x2 ;  /* 0x0000000404087c11 */ /* 0x002fc8000f8010ff */
[----:B------:R-:W-:Y:S01]  /*0d70*/  LEA.HI.X R9, R4, UR5, R5, 0x2, P0 ;  /* 0x0000000504097c11 */ /* 0x000fe200080f1405 */
[----:B------:R-:W0:Y:S01]  /*0d80*/  S2R R10, SR_CgaCtaId ;  /* 0x00000000000a7919 */ /* 0x000e220000008800 */
[----:B------:R-:W1:Y:S03]  /*0d90*/  LDC R4, c[0x0][0x3b0] ;  /* 0x0000ec00ff047b82 */ /* 0x000e660000000800 */
[----:B------:R-:W2:Y:S01]  /*0da0*/  LDG.E.CONSTANT R8, desc[UR8][R8.64] ;  /* 0x0000000808087981 */ /* 0x000ea2000c1e9900 */
[----:B------:R-:W-:Y:S02]  /*0db0*/  MOV R5, 0x400 ;  /* 0x0000040000057802 */ /* 0x000fe40000000f00 */
[----:B-1----:R-:W-:Y:S01]  /*0dc0*/  ISETP.GE.AND P1, PT, R4, 0x1, PT ;  /* 0x000000010400780c */ /* 0x002fe20003f26270 */
[----:B------:R-:W-:Y:S01]  /*0dd0*/  IMAD R25, R0, R4, RZ ;  /* 0x0000000400197224 */ /* 0x000fe200078e02ff */
[----:B0-----:R-:W-:-:S05]  /*0de0*/  LEA R5, R10, R5, 0x18 ;  /* 0x000000050a057211 */ /* 0x001fca00078ec0ff */
[----:B------:R-:W-:-:S04]  /*0df0*/  IMAD R25, R25, 0xc, R5 ;  /* 0x0000000c19197824 */ /* 0x000fc800078e0205 */
[----:B------:R-:W-:Y:S01]  /*0e00*/  IMAD R24, R4, 0x4, R25 ;  /* 0x0000000404187824 */ /* 0x000fe200078e0219 */
[----:B--2---:R-:W-:-:S04]  /*0e10*/  FSETP.NE.AND P0, PT, |R8|, +INF , PT ;  /* 0x7f8000000800780b */ /* 0x004fc80003f05200 */
[----:B------:R-:W-:Y:S01]  /*0e20*/  FSEL R23, R8, RZ, P0 ;  /* 0x000000ff08177208 */ /* 0x000fe20000000000 */
[----:B------:R-:W-:Y:S08]  /*0e30*/  @!P1 BRA `(.L_x_7) ;  /* 0x0000000400609947 */ /* 0x000ff00003800000 */
[C---:B------:R-:W-:Y:S01]  /*0e40*/  ISETP.GE.U32.AND P0, PT, R4.reuse, 0x8, PT ;  /* 0x000000080400780c */ /* 0x040fe20003f06070 */
[----:B------:R-:W-:Y:S01]  /*0e50*/  HFMA2 R7, -RZ, RZ, 0, 0 ;  /* 0x00000000ff077431 */ /* 0x000fe200000001ff */
[----:B------:R-:W-:-:S04]  /*0e60*/  LOP3.LUT R11, R4, 0x7, RZ, 0xc0, !PT ;  /* 0x00000007040b7812 */ /* 0x000fc800078ec0ff */
[----:B------:R-:W-:-:S07]  /*0e70*/  ISETP.NE.AND P1, PT, R11, RZ, PT ;  /* 0x000000ff0b00720c */ /* 0x000fce0003f25270 */
[----:B------:R-:W-:Y:S06]  /*0e80*/  @!P0 BRA `(.L_x_8) ;  /* 0x0000000000a48947 */ /* 0x000fec0003800000 */
[----:B------:R-:W-:Y:S01]  /*0e90*/  IMAD R0, R0, 0xc, RZ ;  /* 0x0000000c00007824 */ /* 0x000fe200078e02ff */
[----:B------:R-:W-:-:S03]  /*0ea0*/  LOP3.LUT R7, R4, 0x7ffffff8, RZ, 0xc0, !PT ;  /* 0x7ffffff804077812 */ /* 0x000fc600078ec0ff */
[C---:B------:R-:W-:Y:S02]  /*0eb0*/  VIADD R9, R0.reuse, 0x4 ;  /* 0x0000000400097836 */ /* 0x040fe40000000000 */
[C---:B------:R-:W-:Y:S02]  /*0ec0*/  VIADD R8, R0.reuse, 0x8 ;  /* 0x0000000800087836 */ /* 0x040fe40000000000 */
[-CC-:B------:R-:W-:Y:S02]  /*0ed0*/  IMAD R9, R9, R4.reuse, R5.reuse ;  /* 0x0000000409097224 */ /* 0x180fe400078e0205 */
[-CC-:B------:R-:W-:Y:S02]  /*0ee0*/  IMAD R0, R0, R4.reuse, R5.reuse ;  /* 0x0000000400007224 */ /* 0x180fe400078e0205 */
[----:B------:R-:W-:Y:S01]  /*0ef0*/  IMAD R8, R8, R4, R5 ;  /* 0x0000000408087224 */ /* 0x000fe200078e0205 */
[----:B------:R-:W-:Y:S01]  /*0f00*/  IADD3 R5, PT, PT, -R7, RZ, RZ ;  /* 0x000000ff07057210 */ /* 0x000fe20007ffe1ff */
[----:B------:R-:W-:Y:S01]  /*0f10*/  VIADD R0, R0, 0x10 ;  /* 0x0000001000007836 */ /* 0x000fe20000000000 */
[----:B------:R-:W-:Y:S01]  /*0f20*/  IADD3 R10, PT, PT, R9, 0x10, RZ ;  /* 0x00000010090a7810 */ /* 0x000fe20007ffe0ff */
[----:B------:R-:W-:-:S07]  /*0f30*/  VIADD R8, R8, 0x10 ;  /* 0x0000001008087836 */ /* 0x000fce0000000000 */
.L_x_9:
[----:B------:R-:W-:Y:S01]  /*0f40*/  STS [R0+-0x10], R23 ;  /* 0xfffff01700007388 */ /* 0x000fe20000000800 */
[----:B------:R-:W-:-:S03]  /*0f50*/  VIADD R5, R5, 0x8 ;  /* 0x0000000805057836 */ /* 0x000fc60000000000 */
[----:B------:R-:W-:Y:S02]  /*0f60*/  STS [R10+-0x10], R23 ;  /* 0xfffff0170a007388 */ /* 0x000fe40000000800 */
[----:B------:R-:W-:Y:S02]  /*0f70*/  ISETP.NE.AND P0, PT, R5, RZ, PT ;  /* 0x000000ff0500720c */ /* 0x000fe40003f05270 */
[----:B------:R-:W-:Y:S04]  /*0f80*/  STS [R8+-0x10], R23 ;  /* 0xfffff01708007388 */ /* 0x000fe80000000800 */
        /* <DEDUP_REMOVED lines=9> */
[----:B------:R-:W-:Y:S04]  /*1020*/  STS [R0], R23 ;  /* 0x0000001700007388 */ /* 0x000fe80000000800 */
[----:B------:R-:W-:Y:S04]  /*1030*/  STS [R10], R23 ;  /* 0x000000170a007388 */ /* 0x000fe80000000800 */
[----:B------:R-:W-:Y:S04]  /*1040*/  STS [R8], R23 ;  /* 0x0000001708007388 */ /* 0x000fe80000000800 */
[----:B------:R-:W-:Y:S04]  /*1050*/  STS [R0+0x4], R23 ;  /* 0x0000041700007388 */ /* 0x000fe80000000800 */
[----:B------:R-:W-:Y:S04]  /*1060*/  STS [R10+0x4], R23 ;  /* 0x000004170a007388 */ /* 0x000fe80000000800 */
[----:B------:R-:W-:Y:S04]  /*1070*/  STS [R8+0x4], R23 ;  /* 0x0000041708007388 */ /* 0x000fe80000000800 */
[----:B------:R-:W-:Y:S04]  /*1080*/  STS [R0+0x8], R23 ;  /* 0x0000081700007388 */ /* 0x000fe80000000800 */
[----:B------:R-:W-:Y:S04]  /*1090*/  STS [R10+0x8], R23 ;  /* 0x000008170a007388 */ /* 0x000fe80000000800 */
[----:B------:R-:W-:Y:S04]  /*10a0*/  STS [R8+0x8], R23 ;  /* 0x0000081708007388 */ /* 0x000fe80000000800 */
[----:B------:R0:W-:Y:S04]  /*10b0*/  STS [R0+0xc], R23 ;  /* 0x00000c1700007388 */ /* 0x0001e80000000800 */
[----:B------:R1:W-:Y:S04]  /*10c0*/  STS [R10+0xc], R23 ;  /* 0x00000c170a007388 */ /* 0x0003e80000000800 */
[----:B------:R2:W-:Y:S01]  /*10d0*/  STS [R8+0xc], R23 ;  /* 0x00000c1708007388 */ /* 0x0005e20000000800 */
[----:B0-----:R-:W-:Y:S01]  /*10e0*/  VIADD R0, R0, 0x20 ;  /* 0x0000002000007836 */ /* 0x001fe20000000000 */
[----:B-1----:R-:W-:Y:S01]  /*10f0*/  IADD3 R10, PT, PT, R10, 0x20, RZ ;  /* 0x000000200a0a7810 */ /* 0x002fe20007ffe0ff */
[----:B--2---:R-:W-:Y:S01]  /*1100*/  VIADD R8, R8, 0x20 ;  /* 0x0000002008087836 */ /* 0x004fe20000000000 */
[----:B------:R-:W-:Y:S06]  /*1110*/  @P0 BRA `(.L_x_9) ;  /* 0xfffffffc00880947 */ /* 0x000fec000383ffff */
.L_x_8:
[----:B------:R-:W-:Y:S05]  /*1120*/  @!P1 BRA `(.L_x_7) ;  /* 0x0000000000a49947 */ /* 0x000fea0003800000 */
[----:B------:R-:W-:Y:S02]  /*1130*/  ISETP.GE.U32.AND P0, PT, R11, 0x4, PT ;  /* 0x000000040b00780c */ /* 0x000fe40003f06070 */
[----:B------:R-:W-:-:S04]  /*1140*/  LOP3.LUT R5, R4, 0x3, RZ, 0xc0, !PT ;  /* 0x0000000304057812 */ /* 0x000fc800078ec0ff */
[----:B------:R-:W-:-:S07]  /*1150*/  ISETP.NE.AND P1, PT, R5, RZ, PT ;  /* 0x000000ff0500720c */ /* 0x000fce0003f25270 */
[----:B------:R-:W-:Y:S06]  /*1160*/  @!P0 BRA `(.L_x_10) ;  /* 0x0000000000408947 */ /* 0x000fec0003800000 */
[C---:B------:R-:W-:Y:S01]  /*1170*/  IMAD R0, R7.reuse, 0x4, R25 ;  /* 0x0000000407007824 */ /* 0x040fe200078e0219 */
[C---:B------:R-:W-:Y:S01]  /*1180*/  LEA R8, R7.reuse, R24, 0x2 ;  /* 0x0000001807087211 */ /* 0x040fe200078e10ff */
[----:B------:R-:W-:Y:S02]  /*1190*/  VIADD R7, R7, 0x4 ;  /* 0x0000000407077836 */ /* 0x000fe40000000000 */
[----:B------:R-:W-:Y:S01]  /*11a0*/  IMAD R10, R4, 0x8, R0 ;  /* 0x00000008040a7824 */ /* 0x000fe200078e0200 */
[----:B------:R0:W-:Y:S04]  /*11b0*/  STS [R0], R23 ;  /* 0x0000001700007388 */ /* 0x0001e80000000800 */
[----:B------:R0:W-:Y:S04]  /*11c0*/  STS [R8], R23 ;  /* 0x0000001708007388 */ /* 0x0001e80000000800 */
[----:B------:R0:W-:Y:S04]  /*11d0*/  STS [R10], R23 ;  /* 0x000000170a007388 */ /* 0x0001e80000000800 */
[----:B------:R0:W-:Y:S04]  /*11e0*/  STS [R0+0x4], R23 ;  /* 0x0000041700007388 */ /* 0x0001e80000000800 */
[----:B------:R0:W-:Y:S04]  /*11f0*/  STS [R8+0x4], R23 ;  /* 0x0000041708007388 */ /* 0x0001e80000000800 */
[----:B------:R0:W-:Y:S04]  /*1200*/  STS [R10+0x4], R23 ;  /* 0x000004170a007388 */ /* 0x0001e80000000800 */
[----:B------:R0:W-:Y:S04]  /*1210*/  STS [R0+0x8], R23 ;  /* 0x0000081700007388 */ /* 0x0001e80000000800 */
[----:B------:R0:W-:Y:S04]  /*1220*/  STS [R8+0x8], R23 ;  /* 0x0000081708007388 */ /* 0x0001e80000000800 */
[----:B------:R0:W-:Y:S04]  /*1230*/  STS [R10+0x8], R23 ;  /* 0x000008170a007388 */ /* 0x0001e80000000800 */
[----:B------:R0:W-:Y:S04]  /*1240*/  STS [R0+0xc], R23 ;  /* 0x00000c1700007388 */ /* 0x0001e80000000800 */
[----:B------:R0:W-:Y:S04]  /*1250*/  STS [R8+0xc], R23 ;  /* 0x00000c1708007388 */ /* 0x0001e80000000800 */
[----:B------:R0:W-:Y:S02]  /*1260*/  STS [R10+0xc], R23 ;  /* 0x00000c170a007388 */ /* 0x0001e40000000800 */
.L_x_10:
[----:B------:R-:W-:Y:S05]  /*1270*/  @!P1 BRA `(.L_x_7) ;  /* 0x0000000000509947 */ /* 0x000fea0003800000 */
[----:B------:R-:W-:Y:S02]  /*1280*/  ISETP.NE.AND P0, PT, R5, 0x1, PT ;  /* 0x000000010500780c */ /* 0x000fe40003f05270 */
[----:B0-----:R-:W-:-:S04]  /*1290*/  LOP3.LUT R0, R4, 0x1, RZ, 0xc0, !PT ;  /* 0x0000000104007812 */ /* 0x001fc800078ec0ff */
[----:B------:R-:W-:-:S07]  /*12a0*/  ISETP.NE.U32.AND P1, PT, R0, 0x1, PT ;  /* 0x000000010000780c */ /* 0x000fce0003f25070 */
[----:B------:R-:W-:Y:S06]  /*12b0*/  @!P0 BRA `(.L_x_11) ;  /* 0x0000000000288947 */ /* 0x000fec0003800000 */
[C---:B------:R-:W-:Y:S01]  /*12c0*/  LEA R0, R7.reuse, R25, 0x2 ;  /* 0x0000001907007211 */ /* 0x040fe200078e10ff */
[C---:B------:R-:W-:Y:S01]  /*12d0*/  IMAD R8, R7.reuse, 0x4, R24 ;  /* 0x0000000407087824 */ /* 0x040fe200078e0218 */
[----:B------:R-:W-:-:S03]  /*12e0*/  IADD3 R7, PT, PT, R7, 0x2, RZ ;  /* 0x0000000207077810 */ /* 0x000fc60007ffe0ff */
[----:B------:R-:W-:Y:S01]  /*12f0*/  IMAD R10, R4, 0x8, R0 ;  /* 0x00000008040a7824 */ /* 0x000fe200078e0200 */
[----:B------:R0:W-:Y:S04]  /*1300*/  STS [R0], R23 ;  /* 0x0000001700007388 */ /* 0x0001e80000000800 */
[----:B------:R0:W-:Y:S04]  /*1310*/  STS [R8], R23 ;  /* 0x0000001708007388 */ /* 0x0001e80000000800 */
[----:B------:R0:W-:Y:S04]  /*1320*/  STS [R10], R23 ;  /* 0x000000170a007388 */ /* 0x0001e80000000800 */
[----:B------:R0:W-:Y:S04]  /*1330*/  STS [R0+0x4], R23 ;  /* 0x0000041700007388 */ /* 0x0001e80000000800 */
[----:B------:R0:W-:Y:S04]  /*1340*/  STS [R8+0x4], R23 ;  /* 0x0000041708007388 */ /* 0x0001e80000000800 */
[----:B------:R0:W-:Y:S02]  /*1350*/  STS [R10+0x4], R23 ;  /* 0x000004170a007388 */ /* 0x0001e40000000800 */
.L_x_11:
[C---:B0-----:R-:W-:Y:S02]  /*1360*/  @!P1 IMAD R0, R7.reuse, 0x4, R25 ;  /* 0x0000000407009824 */ /* 0x041fe400078e0219 */
[----:B------:R-:W-:-:S03]  /*1370*/  @!P1 IMAD R8, R7, 0x4, R24 ;  /* 0x0000000407089824 */ /* 0x000fc600078e0218 */
[----:B------:R-:W-:Y:S01]  /*1380*/  @!P1 LEA R4, R4, R0, 0x3 ;  /* 0x0000000004049211 */ /* 0x000fe200078e18ff */
[----:B------:R1:W-:Y:S04]  /*1390*/  @!P1 STS [R0], R23 ;  /* 0x0000001700009388 */ /* 0x0003e80000000800 */
[----:B------:R1:W-:Y:S04]  /*13a0*/  @!P1 STS [R8], R23 ;  /* 0x0000001708009388 */ /* 0x0003e80000000800 */
[----:B------:R1:W-:Y:S02]  /*13b0*/  @!P1 STS [R4], R23 ;  /* 0x0000001704009388 */ /* 0x0003e40000000800 */
.L_x_7:
[----:B01----:R-:W0:Y:S01]  /*13c0*/  LDC.64 R8, c[0x0][0x3a0] ;  /* 0x0000e800ff087b82 */ /* 0x003e220000000a00 */
[----:B------:R-:W0:Y:S01]  /*13d0*/  LDCU.64 UR4, c[0x0][0x398] ;  /* 0x00007300ff0477ac */ /* 0x000e220008000a00 */
[----:B------:R-:W-:Y:S01]  /*13e0*/  HFMA2 R16, -RZ, RZ, 0, 0 ;  /* 0x00000000ff107431 */ /* 0x000fe200000001ff */
[----:B------:R-:W-:Y:S01]  /*13f0*/  BSSY.RECONVERGENT B0, `(.L_x_12) ;  /* 0x00000e4000007945 */ /* 0x000fe20003800200 */
[----:B------:R-:W-:Y:S01]  /*1400*/  PRMT R37, RZ, 0x5410, RZ ;  /* 0x00005410ff257816 */ /* 0x000fe200000000ff */
[----:B------:R-:W1:Y:S01]  /*1410*/  LDCU UR6, c[0x0][0x394] ;  /* 0x00007280ff0677ac */ /* 0x000e620008000800 */
[----:B------:R-:W-:Y:S01]  /*1420*/  IMAD.MOV.U32 R22, RZ, RZ, RZ ;  /* 0x000000ffff167224 */ /* 0x000fe200078e00ff */
[----:B------:R-:W-:Y:S01]  /*1430*/  MOV R32, RZ ;  /* 0x000000ff00207202 */ /* 0x000fe20000000f00 */
[----:B------:R-:W2:Y:S01]  /*1440*/  LDC.64 R10, c[0x0][0x3a8] ;  /* 0x0000ea00ff0a7b82 */ /* 0x000ea20000000a00 */
[----:B------:R-:W-:Y:S01]  /*1450*/  IMAD.MOV.U32 R30, RZ, RZ, RZ ;  /* 0x000000ffff1e7224 */ /* 0x000fe200078e00ff */
[----:B------:R-:W-:Y:S01]  /*1460*/  MOV R19, R23 ;  /* 0x0000001700137202 */ /* 0x000fe20000000f00 */
[--C-:B------:R-:W-:Y:S01]  /*1470*/  IMAD.MOV.U32 R21, RZ, RZ, R23.reuse ;  /* 0x000000ffff157224 */ /* 0x100fe200078e0017 */
[----:B------:R-:W3:Y:S01]  /*1480*/  LDCU UR7, c[0x0][0x390] ;  /* 0x00007200ff0777ac */ /* 0x000ee20008000800 */
[----:B------:R-:W-:-:S02]  /*1490*/  IMAD.MOV.U32 R20, RZ, RZ, R23 ;  /* 0x000000ffff147224 */ /* 0x000fc400078e0017 */
[----:B------:R-:W-:Y:S01]  /*14a0*/  IMAD.MOV.U32 R18, RZ, RZ, RZ ;  /* 0x000000ffff127224 */ /* 0x000fe200078e00ff */
[----:B------:R-:W4:Y:S01]  /*14b0*/  LDCU UR10, c[0x0][0x3a4] ;  /* 0x00007480ff0a77ac */ /* 0x000f220008000800 */
[--C-:B------:R-:W-:Y:S02]  /*14c0*/  IMAD.MOV.U32 R17, RZ, RZ, R23.reuse ;  /* 0x000000ffff117224 */ /* 0x100fe400078e0017 */
[----:B------:R-:W-:Y:S01]  /*14d0*/  IMAD.MOV.U32 R15, RZ, RZ, R23 ;  /* 0x000000ffff0f7224 */ /* 0x000fe200078e0017 */
[----:B------:R-:W0:Y:S01]  /*14e0*/  LDCU UR11, c[0x0][0x39c] ;  /* 0x00007380ff0b77ac */ /* 0x000e220008000800 */
[----:B------:R-:W-:Y:S01]  /*14f0*/  IMAD.MOV.U32 R14, RZ, RZ, RZ ;  /* 0x000000ffff0e7224 */ /* 0x000fe200078e00ff */
[----:B-1----:R-:W-:Y:S01]  /*1500*/  IADD3 R13, PT, PT, R29, -UR6, RZ ;  /* 0x800000061d0d7c10 */ /* 0x002fe2000fffe0ff */
[----:B------:R-:W1:Y:S01]  /*1510*/  LDCU UR14, c[0x0][0x3ac] ;  /* 0x00007580ff0e77ac */ /* 0x000e620008000800 */
[C---:B0-----:R-:W-:Y:S02]  /*1520*/  VIMNMX R0, PT, PT, R9.reuse, UR5, !PT ;  /* 0x0000000509007c48 */ /* 0x041fe4000ffe0100 */
[----:B------:R-:W-:Y:S01]  /*1530*/  VIMNMX R5, PT, PT, R8, UR4, !PT ;  /* 0x0000000408057c48 */ /* 0x000fe2000ffe0100 */
[----:B------:R-:W0:Y:S03]  /*1540*/  LDCU.64 UR12, c[0x0][0x3b8] ;  /* 0x00007700ff0c77ac */ /* 0x000e260008000a00 */
[----:B------:R-:W-:Y:S01]  /*1550*/  VIADDMNMX R0, R0, R5, 0x1, !PT ;  /* 0x0000000100007446 */ /* 0x000fe20007800105 */
[----:B------:R-:W0:Y:S01]  /*1560*/  LDCU.64 UR16, c[0x0][0x3c0] ;  /* 0x00007800ff1077ac */ /* 0x000e220008000a00 */
[----:B--2---:R-:W-:-:S02]  /*1570*/  VIMNMX R7, PT, PT, R9, R11, !PT ;  /* 0x0000000b09077248 */ /* 0x004fc40007fe0100 */
[----:B------:R-:W-:Y:S01]  /*1580*/  VIMNMX3 R4, R8, UR4, R10, !PT ;  /* 0x0000000408047c0f */ /* 0x000fe2000f80010a */
[----:B------:R-:W-:Y:S01]  /*1590*/  IMAD.MOV R11, RZ, RZ, -R0 ;  /* 0x000000ffff0b7224 */ /* 0x000fe200078e0a00 */
[----:B------:R-:W-:Y:S01]  /*15a0*/  VIADDMNMX R6, R7, R6, 0x1, !PT ;  /* 0x0000000107067446 */ /* 0x000fe20007800106 */
[----:B------:R-:W2:Y:S01]  /*15b0*/  LDCU.64 UR4, c[0x0][0x380] ;  /* 0x00007000ff0477ac */ /* 0x000ea20008000a00 */
[----:B------:R-:W-:Y:S02]  /*15c0*/  ISETP.GT.U32.AND P0, PT, R4, 0xfff, PT ;  /* 0x00000fff0400780c */ /* 0x000fe40003f04070 */
[--C-:B------:R-:W-:Y:S01]  /*15d0*/  IADD3 R12, PT, PT, R0, -0x1, R29.reuse ;  /* 0xffffffff000c7810 */ /* 0x100fe20007ffe01d */
[----:B------:R-:W-:Y:S01]  /*15e0*/  IMAD.MOV R9, RZ, RZ, -R6 ;  /* 0x000000ffff097224 */ /* 0x000fe200078e0a06 */
[----:B-1-34-:R-:W-:-:S09]  /*15f0*/  IADD3 R10, PT, PT, R6, -0x1, R29 ;  /* 0xffffffff060a7810 */ /* 0x01afd20007ffe01d */
.L_x_19:
[----:B------:R-:W-:Y:S01]  /*1600*/  MOV R4, R2 ;  /* 0x0000000200047202 */ /* 0x000fe20000000f00 */
[----:B------:R-:W-:-:S04]  /*1610*/  IMAD.MOV.U32 R5, RZ, RZ, R3 ;  /* 0x000000ffff057224 */ /* 0x000fc800078e0003 */
[----:B------:R-:W-:-:S04]  /*1620*/  IMAD.WIDE R4, R29, UR7, R4 ;  /* 0x000000071d047c25 */ /* 0x000fc8000f8e0204 */
[C---:B------:R-:W-:Y:S01]  /*1630*/  IMAD.SHL.U32 R8, R4.reuse, 0x4, RZ ;  /* 0x0000000404087824 */ /* 0x040fe200078e00ff */
[----:B------:R-:W-:-:S04]  /*1640*/  SHF.L.U64.HI R7, R4, 0x2, R5 ;  /* 0x0000000204077819 */ /* 0x000fc80000010205 */
[----:B--2---:R-:W-:-:S04]  /*1650*/  IADD3 R4, P1, PT, R8, UR4, RZ ;  /* 0x0000000408047c10 */ /* 0x004fc8000ff3e0ff */
[----:B------:R-:W-:Y:S01]  /*1660*/  IADD3.X R5, PT, PT, R7, UR5, RZ, P1, !PT ;  /* 0x0000000507057c10 */ /* 0x000fe20008ffe4ff */
[----:B------:R-:W-:Y:S01]  /*1670*/  IMAD.MOV.U32 R6, RZ, RZ, R30 ;  /* 0x000000ffff067224 */ /* 0x000fe200078e001e */
[----:B------:R-:W-:Y:S02]  /*1680*/  MOV R31, R32 ;  /* 0x00000020001f7202 */ /* 0x000fe40000000f00 */
[C---:B------:R-:W-:Y:S01]  /*1690*/  PRMT R33, R37.reuse, 0x7610, R33 ;  /* 0x0000761025217816 */ /* 0x040fe20000000021 */
[----:B------:R1:W5:Y:S02]  /*16a0*/  LDG.E.CONSTANT R0, desc[UR8][R4.64] ;  /* 0x0000000804007981 */ /* 0x000364000c1e9900 */
[----:B-1----:R-:W-:Y:S01]  /*16b0*/  PRMT R4, R37, 0x7632, R4 ;  /* 0x0000763225047816 */ /* 0x002fe20000000004 */
[----:B------:R-:W-:Y:S06]  /*16c0*/  @P0 BRA `(.L_x_13) ;  /* 0x0000000000300947 */ /* 0x000fec0003800000 */
[----:B-----5:R-:W-:-:S04]  /*16d0*/  FSETP.NE.AND P1, PT, |R0|, +INF , PT ;  /* 0x7f8000000000780b */ /* 0x020fc80003f25200 */
[----:B------:R-:W-:-:S05]  /*16e0*/  FSEL R0, R20, R0, !P1 ;  /* 0x0000000014007208 */ /* 0x000fca0004800000 */
[--C-:B------:R-:W-:Y:S01]  /*16f0*/  FADD R5, -R20, R0.reuse ;  /* 0x0000000014057221 */ /* 0x100fe20000000100 */
[--C-:B------:R-:W-:Y:S01]  /*1700*/  FADD R34, -R23, R0.reuse ;  /* 0x0000000017227221 */ /* 0x100fe20000000100 */
[----:B------:R-:W-:Y:S02]  /*1710*/  FADD R0, -R21, R0 ;  /* 0x0000000015007221 */ /* 0x000fe40000000100 */
[----:B------:R-:W-:Y:S01]  /*1720*/  FFMA R20, R5, R28, R20 ;  /* 0x0000001c05147223 */ /* 0x000fe20000000014 */
[----:B------:R-:W-:Y:S01]  /*1730*/  FFMA R23, R34, R26, R23 ;  /* 0x0000001a22177223 */ /* 0x000fe20000000017 */
[----:B------:R-:W-:Y:S02]  /*1740*/  FFMA R21, R0, R27, R21 ;  /* 0x0000001b00157223 */ /* 0x000fe40000000015 */
[----:B------:R-:W-:Y:S02]  /*1750*/  IMAD.MOV.U32 R0, RZ, RZ, R20 ;  /* 0x000000ffff007224 */ /* 0x000fe400078e0014 */
[----:B------:R-:W-:Y:S01]  /*1760*/  IMAD.MOV.U32 R5, RZ, RZ, R23 ;  /* 0x000000ffff057224 */ /* 0x000fe200078e0017 */
[----:B------:R-:W-:Y:S01]  /*1770*/  MOV R34, R21 ;  /* 0x0000001500227202 */ /* 0x000fe20000000f00 */
[----:B------:R-:W-:Y:S06]  /*1780*/  BRA `(.L_x_14) ;  /* 0x00000004004c7947 */ /* 0x000fec0003800000 */
.L_x_13:
[----:B------:R-:W-:Y:S01]  /*1790*/  FADD R34, -R28, 1 ;  /* 0x3f8000001c227421 */ /* 0x000fe20000000100 */
[----:B-----5:R-:W-:-:S03]  /*17a0*/  FSETP.NE.AND P1, PT, |R0|, +INF , PT ;  /* 0x7f8000000000780b */ /* 0x020fc60003f25200 */
[C---:B------:R-:W-:Y:S01]  /*17b0*/  FMUL R35, R15.reuse, R34 ;  /* 0x000000220f237220 */ /* 0x040fe20000400000 */
[----:B------:R-:W-:-:S03]  /*17c0*/  FSEL R0, R15, R0, !P1 ;  /* 0x000000000f007208 */ /* 0x000fc60004800000 */
[-CC-:B------:R-:W-:Y:S01]  /*17d0*/  FFMA R5, R14, R34.reuse, R35.reuse ;  /* 0x000000220e057223 */ /* 0x180fe20000000023 */
[----:B------:R-:W-:-:S03]  /*17e0*/  FFMA R15, R15, R34, -R35 ;  /* 0x000000220f0f7223 */ /* 0x000fc60000000823 */
[----:B------:R-:W-:-:S04]  /*17f0*/  FADD R36, -R35, R5 ;  /* 0x0000000523247221 */ /* 0x000fc80000000100 */
[--C-:B------:R-:W-:Y:S01]  /*1800*/  FFMA R14, R14, R34, -R36.reuse ;  /* 0x000000220e0e7223 */ /* 0x100fe20000000824 */
[----:B------:R-:W-:-:S04]  /*1810*/  FADD R36, R5, -R36 ;  /* 0x8000002405247221 */ /* 0x000fc80000000000 */
[----:B------:R-:W-:-:S04]  /*1820*/  FADD R35, R35, -R36 ;  /* 0x8000002423237221 */ /* 0x000fc80000000000 */
[----:B------:R-:W-:-:S04]  /*1830*/  FADD R14, R14, R35 ;  /* 0x000000230e0e7221 */ /* 0x000fc80000000000 */
[----:B------:R-:W-:-:S04]  /*1840*/  FADD R34, R15, R14 ;  /* 0x0000000e0f227221 */ /* 0x000fc80000000000 */
[----:B------:R-:W-:-:S04]  /*1850*/  FADD R14, R5, R34 ;  /* 0x00000022050e7221 */ /* 0x000fc80000000000 */
[----:B------:R-:W-:-:S04]  /*1860*/  FADD R15, -R5, R14 ;  /* 0x0000000e050f7221 */ /* 0x000fc80000000100 */
[----:B------:R-:W-:Y:S01]  /*1870*/  FADD R15, R34, -R15 ;  /* 0x8000000f220f7221 */ /* 0x000fe20000000000 */
[----:B------:R-:W-:-:S04]  /*1880*/  FMUL R34, R0, R28 ;  /* 0x0000001c00227220 */ /* 0x000fc80000400000 */
[----:B------:R-:W-:-:S04]  /*1890*/  FADD R5, R14, R34 ;  /* 0x000000220e057221 */ /* 0x000fc80000000000 */
[----:B------:R-:W-:-:S04]  /*18a0*/  FADD R35, -R14, R5 ;  /* 0x000000050e237221 */ /* 0x000fc80000000100 */
[--C-:B------:R-:W-:Y:S01]  /*18b0*/  FADD R36, R5, -R35.reuse ;  /* 0x8000002305247221 */ /* 0x100fe20000000000 */
[----:B------:R-:W-:-:S03]  /*18c0*/  FADD R35, R34, -R35 ;  /* 0x8000002322237221 */ /* 0x000fc60000000000 */
[----:B------:R-:W-:Y:S01]  /*18d0*/  FADD R36, R14, -R36 ;  /* 0x800000240e247221 */ /* 0x000fe20000000000 */
[----:B------:R-:W-:-:S03]  /*18e0*/  FFMA R14, R0, R28, -R34 ;  /* 0x0000001c000e7223 */ /* 0x000fc60000000822 */
[----:B------:R-:W-:-:S04]  /*18f0*/  FADD R36, R35, R36 ;  /* 0x0000002423247221 */ /* 0x000fc80000000000 */
[----:B------:R-:W-:Y:S01]  /*1900*/  FADD R15, R15, R36 ;  /* 0x000000240f0f7221 */ /* 0x000fe20000000000 */
[----:B------:R-:W-:-:S03]  /*1910*/  FADD R36, -R27, 1 ;  /* 0x3f8000001b247421 */ /* 0x000fc60000000100 */
[----:B------:R-:W-:Y:S01]  /*1920*/  FADD R14, R14, R15 ;  /* 0x0000000f0e0e7221 */ /* 0x000fe20000000000 */
[----:B------:R-:W-:-:S04]  /*1930*/  FMUL R35, R17, R36 ;  /* 0x0000002411237220 */ /* 0x000fc80000400000 */
        /* <DEDUP_REMOVED lines=29> */
[----:B------:R-:W-:Y:S01]  /*1b10*/  FADD R18, R18, R35 ;  /* 0x0000002312127221 */ /* 0x000fe20000000000 */
[----:B------:R-:W-:-:S03]  /*1b20*/  FMUL R35, R0, R26 ;  /* 0x0000001a00237220 */ /* 0x000fc60000400000 */
[----:B------:R-:W-:Y:S01]  /*1b30*/  FADD R34, R19, R18 ;  /* 0x0000001213227221 */ /* 0x000fe20000000000 */
[----:B------:R-:W-:-:S03]  /*1b40*/  FFMA R0, R0, R26, -R35 ;  /* 0x0000001a00007223 */ /* 0x000fc60000000823 */
[----:B------:R-:W-:-:S04]  /*1b50*/  FADD R18, R17, R34 ;  /* 0x0000002211127221 */ /* 0x000fc80000000000 */
[----:B------:R-:W-:Y:S01]  /*1b60*/  FADD R19, -R17, R18 ;  /* 0x0000001211137221 */ /* 0x000fe20000000100 */
[----:B------:R-:W-:-:S03]  /*1b70*/  FADD R17, R18, R35 ;  /* 0x0000002312117221 */ /* 0x000fc60000000000 */
[----:B------:R-:W-:Y:S01]  /*1b80*/  FADD R19, R34, -R19 ;  /* 0x8000001322137221 */ /* 0x000fe20000000000 */
[----:B------:R-:W-:-:S04]  /*1b90*/  FADD R34, -R18, R17 ;  /* 0x0000001112227221 */ /* 0x000fc80000000100 */
[--C-:B------:R-:W-:Y:S01]  /*1ba0*/  FADD R39, R17, -R34.reuse ;  /* 0x8000002211277221 */ /* 0x100fe20000000000 */
[----:B------:R-:W-:Y:S01]  /*1bb0*/  FADD R35, R35, -R34 ;  /* 0x8000002223237221 */ /* 0x000fe20000000000 */
[C---:B------:R-:W-:Y:S02]  /*1bc0*/  FADD R34, R15.reuse, R16 ;  /* 0x000000100f227221 */ /* 0x040fe40000000000 */
[----:B------:R-:W-:Y:S02]  /*1bd0*/  FADD R18, R18, -R39 ;  /* 0x8000002712127221 */ /* 0x000fe40000000000 */
[----:B------:R-:W-:Y:S02]  /*1be0*/  FADD R15, -R15, R34 ;  /* 0x000000220f0f7221 */ /* 0x000fe40000000100 */
[----:B------:R-:W-:Y:S02]  /*1bf0*/  FADD R18, R35, R18 ;  /* 0x0000001223127221 */ /* 0x000fe40000000000 */
[----:B------:R-:W-:-:S02]  /*1c00*/  FADD R16, R16, -R15 ;  /* 0x8000000f10107221 */ /* 0x000fc40000000000 */
[----:B------:R-:W-:-:S04]  /*1c10*/  FADD R19, R19, R18 ;  /* 0x0000001213137221 */ /* 0x000fc80000000000 */
[----:B------:R-:W-:Y:S01]  /*1c20*/  FADD R18, R0, R19 ;  /* 0x0000001300127221 */ /* 0x000fe20000000000 */
[----:B------:R-:W-:-:S04]  /*1c30*/  FADD R0, R5, R14 ;  /* 0x0000000e05007221 */ /* 0x000fc80000000000 */
[----:B------:R-:W-:Y:S01]  /*1c40*/  FADD R5, -R5, R0 ;  /* 0x0000000005057221 */ /* 0x000fe20000000100 */
[----:B------:R-:W-:-:S03]  /*1c50*/  MOV R15, R0 ;  /* 0x00000000000f7202 */ /* 0x000fc60000000f00 */
[----:B------:R-:W-:Y:S01]  /*1c60*/  FADD R14, R14, -R5 ;  /* 0x800000050e0e7221 */ /* 0x000fe20000000000 */
[----:B------:R-:W-:-:S04]  /*1c70*/  FADD R5, R17, R18 ;  /* 0x0000001211057221 */ /* 0x000fc80000000000 */
[----:B------:R-:W-:Y:S01]  /*1c80*/  FADD R17, -R17, R5 ;  /* 0x0000000511117221 */ /* 0x000fe20000000100 */
[----:B------:R-:W-:-:S03]  /*1c90*/  MOV R19, R5 ;  /* 0x0000000500137202 */ /* 0x000fc60000000f00 */
[----:B------:R-:W-:Y:S01]  /*1ca0*/  FADD R18, R18, -R17 ;  /* 0x8000001112127221 */ /* 0x000fe20000000000 */
[----:B------:R-:W-:-:S07]  /*1cb0*/  IMAD.MOV.U32 R17, RZ, RZ, R34 ;  /* 0x000000ffff117224 */ /* 0x000fce00078e0022 */
.L_x_14:
[C---:B------:R-:W-:Y:S01]  /*1cc0*/  IMAD R35, R22.reuse, 0x4, R25 ;  /* 0x0000000416237824 */ /* 0x040fe200078e0219 */
[C---:B------:R-:W-:Y:S01]  /*1cd0*/  LEA R39, R22.reuse, R24, 0x2 ;  /* 0x0000001816277211 */ /* 0x040fe200078e10ff */
[----:B------:R-:W-:Y:S01]  /*1ce0*/  BSSY.RECONVERGENT B1, `(.L_x_15) ;  /* 0x0000029000017945 */ /* 0x000fe20003800200 */
[----:B------:R-:W-:Y:S02]  /*1cf0*/  IADD3 R38, PT, PT, R22, -UR10, RZ ;  /* 0x8000000a16267c10 */ /* 0x000fe4000fffe0ff */
[----:B------:R1:W-:Y:S01]  /*1d00*/  STS [R35], R0 ;  /* 0x0000000023007388 */ /* 0x0003e20000000800 */
[----:B------:R-:W-:Y:S02]  /*1d10*/  ISETP.GE.AND P1, PT, R29, R12, PT ;  /* 0x0000000c1d00720c */ /* 0x000fe40003f26270 */
[----:B------:R-:W-:Y:S01]  /*1d20*/  SHF.R.S32.HI R41, RZ, 0x1f, R38 ;  /* 0x0000001fff297819 */ /* 0x000fe20000011426 */
[----:B------:R2:W-:Y:S01]  /*1d30*/  STS [R39], R34 ;  /* 0x0000002227007388 */ /* 0x0005e20000000800 */
[----:B-1----:R-:W1:Y:S02]  /*1d40*/  LDC R0, c[0x0][0x3b0] ;  /* 0x0000ec00ff007b82 */ /* 0x002e640000000800 */
[----:B-1----:R-:W-:Y:S01]  /*1d50*/  IMAD R36, R0, 0x8, R35 ;  /* 0x0000000800247824 */ /* 0x002fe200078e0223 */
[----:B------:R-:W-:-:S04]  /*1d60*/  LOP3.LUT R41, R41, R0, RZ, 0xc0, !PT ;  /* 0x0000000029297212 */ /* 0x000fc800078ec0ff */
[----:B------:R1:W-:Y:S01]  /*1d70*/  STS [R36], R5 ;  /* 0x0000000524007388 */ /* 0x0003e20000000800 */
[----:B------:R-:W-:-:S05]  /*1d80*/  IMAD.IADD R41, R38, 0x1, R41 ;  /* 0x0000000126297824 */ /* 0x000fca00078e0229 */
[----:B--2---:R-:W-:Y:S01]  /*1d90*/  LEA R34, R41, R24, 0x2 ;  /* 0x0000001829227211 */ /* 0x004fe200078e10ff */
[----:B------:R-:W-:Y:S06]  /*1da0*/  @!P1 BRA `(.L_x_16) ;  /* 0x0000000000709947 */ /* 0x000fec0003800000 */
[----:B-1----:R-:W-:Y:S01]  /*1db0*/  VIADD R5, R22, -UR11 ;  /* 0x8000000b16057c36 */ /* 0x002fe20008000000 */
[----:B0-----:R-:W-:-:S04]  /*1dc0*/  IADD3 R38, P1, PT, R8, UR12, RZ ;  /* 0x0000000c08267c10 */ /* 0x001fc8000ff3e0ff */
[----:B------:R-:W-:Y:S02]  /*1dd0*/  SHF.R.S32.HI R35, RZ, 0x1f, R5 ;  /* 0x0000001fff237819 */ /* 0x000fe40000011405 */
[----:B------:R-:W-:Y:S02]  /*1de0*/  IADD3.X R39, PT, PT, R7, UR13, RZ, P1, !PT ;  /* 0x0000000d07277c10 */ /* 0x000fe40008ffe4ff */
[----:B------:R-:W-:Y:S02]  /*1df0*/  LOP3.LUT R32, R35, R0, RZ, 0xc0, !PT ;  /* 0x0000000023207212 */ /* 0x000fe400078ec0ff */
[----:B------:R-:W-:Y:S02]  /*1e00*/  ISETP.NE.AND P1, PT, R11, -0x1, PT ;  /* 0xffffffff0b00780c */ /* 0x000fe40003f25270 */
[----:B------:R-:W-:-:S05]  /*1e10*/  IADD3 R32, PT, PT, R5, R32, RZ ;  /* 0x0000002005207210 */ /* 0x000fca0007ffe0ff */
[----:B------:R-:W-:Y:S02]  /*1e20*/  IMAD R5, R32, 0x4, R25 ;  /* 0x0000000420057824 */ /* 0x000fe400078e0219 */
[----:B------:R-:W-:Y:S04]  /*1e30*/  LDS R32, [R34] ;  /* 0x0000000022207984 */ /* 0x000fe80000000800 */
[----:B------:R-:W0:Y:S02]  /*1e40*/  LDS R5, [R5] ;  /* 0x0000000005057984 */ /* 0x000e240000000800 */
[----:B0-----:R-:W-:Y:S01]  /*1e50*/  FADD R35, R5, -R32 ;  /* 0x8000002005237221 */ /* 0x001fe20000000000 */
[----:B------:R-:W-:-:S03]  /*1e60*/  HFMA2 R32, -RZ, RZ, 0, 5.9604644775390625e-08 ;  /* 0x00000001ff207431 */ /* 0x000fc600000001ff */
[----:B------:R-:W-:-:S05]  /*1e70*/  FADD R36, |R35|, -RZ ;  /* 0x800000ff23247221 */ /* 0x000fca0000000200 */
[----:B------:R2:W-:Y:S01]  /*1e80*/  STG.E desc[UR8][R38.64], R36 ;  /* 0x0000002426007986 */ /* 0x0005e2000c101908 */
[----:B------:R-:W-:Y:S01]  /*1e90*/  PRMT R37, R37, 0x5410, R32 ;  /* 0x0000541025257816 */ /* 0x000fe20000000020 */
[----:B------:R-:W-:Y:S01]  /*1ea0*/  IMAD.MOV.U32 R32, RZ, RZ, R36 ;  /* 0x000000ffff207224 */ /* 0x000fe200078e0024 */
[----:B------:R-:W-:Y:S06]  /*1eb0*/  @!P1 BRA `(.L_x_16) ;  /* 0x00000000002c9947 */ /* 0x000fec0003800000 */
[----:B------:R-:W-:Y:S01]  /*1ec0*/  LOP3.LUT P1, RZ, R4, 0xff, RZ, 0xc0, !PT ;  /* 0x000000ff04ff7812 */ /* 0x000fe2000782c0ff */
[----:B------:R-:W-:Y:S01]  /*1ed0*/  IMAD.MOV.U32 R32, RZ, RZ, R31 ;  /* 0x000000ffff207224 */ /* 0x000fe200078e001f */
[----:B------:R-:W-:-:S11]  /*1ee0*/  PRMT R37, R37, 0x5410, RZ ;  /* 0x0000541025257816 */ /* 0x000fd600000000ff */
[----:B------:R-:W0:Y:S01]  /*1ef0*/  @P1 LDC.64 R4, c[0x0][0x3c8] ;  /* 0x0000f200ff041b82 */ /* 0x000e220000000a00 */
[----:B------:R-:W-:Y:S01]  /*1f00*/  @P1 FADD R35, -R31, |R35| ;  /* 0x400000231f231221 */ /* 0x000fe20000000100 */
[----:B------:R-:W-:Y:S01]  /*1f10*/  IMAD.MOV.U32 R31, RZ, RZ, 0x1 ;  /* 0x00000001ff1f7424 */ /* 0x000fe200078e00ff */
[----:B------:R-:W-:-:S04]  /*1f20*/  @P1 MOV R32, R36 ;  /* 0x0000002400201202 */ /* 0x000fc80000000f00 */
[----:B------:R-:W-:Y:S02]  /*1f30*/  @P1 PRMT R37, R37, 0x5410, R31 ;  /* 0x0000541025251816 */ /* 0x000fe4000000001f */
[----:B0-----:R-:W-:-:S04]  /*1f40*/  @P1 IADD3 R4, P2, PT, R8, R4, RZ ;  /* 0x0000000408041210 */ /* 0x001fc80007f5e0ff */
[----:B------:R-:W-:-:S05]  /*1f50*/  @P1 IADD3.X R5, PT, PT, R7, R5, RZ, P2, !PT ;  /* 0x0000000507051210 */ /* 0x000fca00017fe4ff */
[----:B------:R3:W-:Y:S04]  /*1f60*/  @P1 STG.E desc[UR8][R4.64], R35 ;  /* 0x0000002304001986 */ /* 0x0007e8000c101908 */
.L_x_16:
[----:B0-----:R-:W-:Y:S05]  /*1f70*/  BSYNC.RECONVERGENT B1 ;  /* 0x0000000000017941 */ /* 0x001fea0003800200 */
.L_x_15:
[----:B------:R-:W-:Y:S01]  /*1f80*/  ISETP.GE.AND P1, PT, R29, R10, PT ;  /* 0x0000000a1d00720c */ /* 0x000fe20003f26270 */
[----:B------:R-:W-:-:S12]  /*1f90*/  BSSY.RECONVERGENT B1, `(.L_x_17) ;  /* 0x0000020000017945 */ /* 0x000fd80003800200 */
[----:B------:R-:W-:Y:S05]  /*1fa0*/  @!P1 BRA `(.L_x_18) ;  /* 0x0000000000789947 */ /* 0x000fea0003800000 */
[----:B---3--:R-:W-:Y:S01]  /*1fb0*/  IADD3 R4, PT, PT, R22, -UR14, RZ ;  /* 0x8000000e16047c10 */ /* 0x008fe2000fffe0ff */
[----:B------:R-:W-:Y:S01]  /*1fc0*/  LDS R34, [R34] ;  /* 0x0000000022227984 */ /* 0x000fe20000000800 */
[----:B------:R-:W-:Y:S02]  /*1fd0*/  MOV R30, 0x1 ;  /* 0x00000001001e7802 */ /* 0x000fe40000000f00 */
[----:B-1----:R-:W-:Y:S02]  /*1fe0*/  SHF.R.S32.HI R5, RZ, 0x1f, R4 ;  /* 0x0000001fff057819 */ /* 0x002fe40000011404 */
[----:B------:R-:W-:Y:S02]  /*1ff0*/  PRMT R37, R30, 0x7610, R37 ;  /* 0x000076101e257816 */ /* 0x000fe40000000025 */
[----:B------:R-:W-:-:S05]  /*2000*/  LOP3.LUT R5, R5, R0, RZ, 0xc0, !PT ;  /* 0x0000000005057212 */ /* 0x000fca00078ec0ff */
[----:B------:R-:W-:Y:S01]  /*2010*/  IMAD.IADD R5, R4, 0x1, R5 ;  /* 0x0000000104057824 */ /* 0x000fe200078e0205 */
[----:B------:R-:W-:-:S05]  /*2020*/  LEA R4, R0, R24, 0x2 ;  /* 0x0000001800047211 */ /* 0x000fca00078e10ff */
[----:B------:R-:W-:Y:S01]  /*2030*/  IMAD R35, R5, 0x4, R4 ;  /* 0x0000000405237824 */ /* 0x000fe200078e0204 */
[----:B------:R-:W-:-:S04]  /*2040*/  IADD3 R4, P1, PT, R8, UR16, RZ ;  /* 0x0000001008047c10 */ /* 0x000fc8000ff3e0ff */
[----:B------:R-:W-:Y:S01]  /*2050*/  IADD3.X R5, PT, PT, R7, UR17, RZ, P1, !PT ;  /* 0x0000001107057c10 */ /* 0x000fe20008ffe4ff */
[----:B------:R-:W0:Y:S01]  /*2060*/  LDS R35, [R35] ;  /* 0x0000000023237984 */ /* 0x000e220000000800 */
[----:B------:R-:W-:Y:S01]  /*2070*/  ISETP.NE.AND P1, PT, R9, -0x1, PT ;  /* 0xffffffff0900780c */ /* 0x000fe20003f25270 */
[----:B0-----:R-:W-:-:S04]  /*2080*/  FADD R34, R34, -R35 ;  /* 0x8000002322227221 */ /* 0x001fc80000000000 */
[----:B------:R-:W-:-:S04]  /*2090*/  FADD R31, -|R34|, -RZ ;  /* 0x800000ff221f7221 */ /* 0x000fc80000000300 */
[----:B------:R-:W-:Y:S01]  /*20a0*/  IMAD.MOV.U32 R30, RZ, RZ, R31 ;  /* 0x000000ffff1e7224 */ /* 0x000fe200078e001f */
[----:B------:R0:W-:Y:S03]  /*20b0*/  STG.E desc[UR8][R4.64], R31 ;  /* 0x0000001f04007986 */ /* 0x0001e6000c101908 */
[----:B------:R-:W-:Y:S05]  /*20c0*/  @!P1 BRA `(.L_x_18) ;  /* 0x0000000000309947 */ /* 0x000fea0003800000 */
[----:B------:R-:W-:Y:S01]  /*20d0*/  LOP3.LUT P1, RZ, R33, 0xff, RZ, 0xc0, !PT ;  /* 0x000000ff21ff7812 */ /* 0x000fe2000782c0ff */
[----:B------:R-:W-:Y:S01]  /*20e0*/  IMAD.MOV.U32 R30, RZ, RZ, R6 ;  /* 0x000000ffff1e7224 */ /* 0x000fe200078e0006 */
[----:B------:R-:W-:-:S11]  /*20f0*/  PRMT R37, RZ, 0x7610, R37 ;  /* 0x00007610ff257816 */ /* 0x000fd60000000025 */
[----:B0-----:R-:W0:Y:S01]  /*2100*/  @P1 LDC.64 R4, c[0x0][0x3d0] ;  /* 0x0000f400ff041b82 */ /* 0x001e220000000a00 */
[----:B------:R-:W-:Y:S01]  /*2110*/  @P1 FADD R34, -R6, -|R34| ;  /* 0xc000002206221221 */ /* 0x000fe20000000100 */
[----:B------:R-:W-:Y:S02]  /*2120*/  HFMA2 R6, -RZ, RZ, 0, 5.9604644775390625e-08 ;  /* 0x00000001ff067431 */ /* 0x000fe400000001ff */
[----:B------:R-:W-:-:S03]  /*2130*/  @P1 IMAD.MOV.U32 R30, RZ, RZ, R31 ;  /* 0x000000ffff1e1224 */ /* 0x000fc600078e001f */
[----:B------:R-:W-:Y:S02]  /*2140*/  @P1 PRMT R37, R6, 0x7610, R37 ;  /* 0x0000761006251816 */ /* 0x000fe40000000025 */
[----:B0-----:R-:W-:-:S04]  /*2150*/  @P1 IADD3 R4, P2, PT, R8, R4, RZ ;  /* 0x0000000408041210 */ /* 0x001fc80007f5e0ff */
[----:B------:R-:W-:Y:S01]  /*2160*/  @P1 IADD3.X R5, PT, PT, R7, R5, RZ, P2, !PT ;  /* 0x0000000507051210 */ /* 0x000fe200017fe4ff */
[----:B------:R-:W-:-:S05]  /*2170*/  @P1 FADD R7, -R34, -RZ ;  /* 0x800000ff22071221 */ /* 0x000fca0000000100 */
[----:B------:R4:W-:Y:S03]  /*2180*/  @P1 STG.E desc[UR8][R4.64], R7 ;  /* 0x0000000704001986 */ /* 0x0009e6000c101908 */
.L_x_18:
[----:B------:R-:W-:Y:S05]  /*2190*/  BSYNC.RECONVERGENT B1 ;  /* 0x0000000000017941 */ /* 0x000fea0003800200 */
.L_x_17:
[----:B------:R-:W-:Y:S01]  /*21a0*/  VIADD R13, R13, 0x1 ;  /* 0x000000010d0d7836 */ /* 0x000fe20000000000 */
[----:B01-34-:R-:W-:Y:S01]  /*21b0*/  IADD3 R5, PT, PT, R22, 0x1, RZ ;  /* 0x0000000116057810 */ /* 0x01bfe20007ffe0ff */
[----:B------:R-:W-:Y:S01]  /*21c0*/  VIADD R11, R11, 0x1 ;  /* 0x000000010b0b7836 */ /* 0x000fe20000000000 */
[----:B------:R-:W-:Y:S02]  /*21d0*/  IADD3 R29, PT, PT, R29, 0x1, RZ ;  /* 0x000000011d1d7810 */ /* 0x000fe40007ffe0ff */
[----:B------:R-:W-:Y:S02]  /*21e0*/  ISETP.NE.AND P2, PT, R13, RZ, PT ;  /* 0x000000ff0d00720c */ /* 0x000fe40003f45270 */
[----:B------:R-:W-:Y:S02]  /*21f0*/  ISETP.NE.AND P1, PT, R5, R0, PT ;  /* 0x000000000500720c */ /* 0x000fe40003f25270 */
[----:B------:R-:W-:Y:S02]  /*2200*/  IADD3 R9, PT, PT, R9, 0x1, RZ ;  /* 0x0000000109097810 */ /* 0x000fe40007ffe0ff */
[----:B------:R-:W-:-:S07]  /*2210*/  SEL R22, R5, RZ, P1 ;  /* 0x000000ff05167207 */ /* 0x000fce0000800000 */
[----:B------:R-:W-:Y:S05]  /*2220*/  @P2 BRA `(.L_x_19) ;  /* 0xfffffff000f42947 */ /* 0x000fea000383ffff */
[----:B------:R-:W-:Y:S05]  /*2230*/  BSYNC.RECONVERGENT B0 ;  /* 0x0000000000007941 */ /* 0x000fea0003800200 */
.L_x_12:
[----:B------:R-:W-:Y:S05]  /*2240*/  EXIT ;  /* 0x000000000000794d */ /* 0x000fea0003800000 */
        .weak           $__internal_0_$__cuda_sm3x_div_rn_noftz_f32_slowpath
        .type           $__internal_0_$__cuda_sm3x_div_rn_noftz_f32_slowpath,@function
        .size           $__internal_0_$__cuda_sm3x_div_rn_noftz_f32_slowpath,(.L_x_54 - $__internal_0_$__cuda_sm3x_div_rn_noftz_f32_slowpath)
$__internal_0_$__cuda_sm3x_div_rn_noftz_f32_slowpath:
[----:B------:R-:W-:Y:S01]  /*2250*/  SHF.R.U32.HI R9, RZ, 0x17, R5 ;  /* 0x00000017ff097819 */ /* 0x000fe20000011605 */
[----:B------:R-:W-:Y:S01]  /*2260*/  IMAD.MOV.U32 R10, RZ, RZ, 0x40000000 ;  /* 0x40000000ff0a7424 */ /* 0x000fe200078e00ff */
[----:B------:R-:W-:Y:S02]  /*2270*/  SHF.R.U32.HI R4, RZ, 0x17, R7 ;  /* 0x00000017ff047819 */ /* 0x000fe40000011607 */
[----:B------:R-:W-:Y:S02]  /*2280*/  LOP3.LUT R14, R9, 0xff, RZ, 0xc0, !PT ;  /* 0x000000ff090e7812 */ /* 0x000fe400078ec0ff */
[----:B------:R-:W-:-:S03]  /*2290*/  LOP3.LUT R9, R4, 0xff, RZ, 0xc0, !PT ;  /* 0x000000ff04097812 */ /* 0x000fc600078ec0ff */
[----:B------:R-:W-:Y:S01]  /*22a0*/  VIADD R13, R14, 0xffffffff ;  /* 0xffffffff0e0d7836 */ /* 0x000fe20000000000 */
[----:B------:R-:W-:-:S04]  /*22b0*/  IADD3 R12, PT, PT, R9, -0x1, RZ ;  /* 0xffffffff090c7810 */ /* 0x000fc80007ffe0ff */
[----:B------:R-:W-:-:S04]  /*22c0*/  ISETP.GT.U32.AND P0, PT, R13, 0xfd, PT ;  /* 0x000000fd0d00780c */ /* 0x000fc80003f04070 */
[----:B------:R-:W-:-:S13]  /*22d0*/  ISETP.GT.U32.OR P0, PT, R12, 0xfd, P0 ;  /* 0x000000fd0c00780c */ /* 0x000fda0000704470 */
[----:B------:R-:W-:Y:S01]  /*22e0*/  @!P0 MOV R11, RZ ;  /* 0x000000ff000b8202 */ /* 0x000fe20000000f00 */
[----:B------:R-:W-:Y:S06]  /*22f0*/  @!P0 BRA `(.L_x_20) ;  /* 0x0000000000608947 */ /* 0x000fec0003800000 */
[----:B------:R-:W-:Y:S01]  /*2300*/  IMAD.MOV.U32 R4, RZ, RZ, 0x40000000 ;  /* 0x40000000ff047424 */ /* 0x000fe200078e00ff */
[----:B------:R-:W-:-:S04]  /*2310*/  FSETP.GTU.FTZ.AND P1, PT, |R5|, +INF , PT ;  /* 0x7f8000000500780b */ /* 0x000fc80003f3c200 */
[----:B------:R-:W-:-:S04]  /*2320*/  FSETP.GTU.FTZ.AND P0, PT, |R4|, +INF , PT ;  /* 0x7f8000000400780b */ /* 0x000fc80003f1c200 */
[----:B------:R-:W-:-:S13]  /*2330*/  PLOP3.LUT P0, PT, P0, P1, PT, 0xf8, 0x8f ;  /* 0x00000000008f781c */ /* 0x000fda0000703f70 */
[----:B------:R-:W-:Y:S05]  /*2340*/  @P0 BRA `(.L_x_21) ;  /* 0x0000000400440947 */ /* 0x000fea0003800000 */
[----:B------:R-:W-:-:S13]  /*2350*/  LOP3.LUT P0, RZ, R5, 0x7fffffff, R10, 0xc8, !PT ;  /* 0x7fffffff05ff7812 */ /* 0x000fda000780c80a */
[----:B------:R-:W-:Y:S05]  /*2360*/  @!P0 BRA `(.L_x_22) ;  /* 0x0000000400348947 */ /* 0x000fea0003800000 */
[C---:B------:R-:W-:Y:S02]  /*2370*/  FSETP.NEU.FTZ.AND P1, PT, |R4|.reuse, +INF , PT ;  /* 0x7f8000000400780b */ /* 0x040fe40003f3d200 */
[----:B------:R-:W-:Y:S02]  /*2380*/  FSETP.NEU.FTZ.AND P2, PT, |R5|, +INF , PT ;  /* 0x7f8000000500780b */ /* 0x000fe40003f5d200 */
[----:B------:R-:W-:-:S11]  /*2390*/  FSETP.NEU.FTZ.AND P0, PT, |R4|, +INF , PT ;  /* 0x7f8000000400780b */ /* 0x000fd60003f1d200 */
[----:B------:R-:W-:Y:S05]  /*23a0*/  @!P2 BRA !P1, `(.L_x_22) ;  /* 0x000000040024a947 */ /* 0x000fea0004800000 */
[----:B------:R-:W-:-:S04]  /*23b0*/  LOP3.LUT P1, RZ, R10, 0x7fffffff, RZ, 0xc0, !PT ;  /* 0x7fffffff0aff7812 */ /* 0x000fc8000782c0ff */
[----:B------:R-:W-:-:S13]  /*23c0*/  PLOP3.LUT P1, PT, P2, P1, PT, 0x2f, 0xf2 ;  /* 0x0000000000f2781c */ /* 0x000fda0001722577 */
[----:B------:R-:W-:Y:S05]  /*23d0*/  @P1 BRA `(.L_x_23) ;  /* 0x0000000400101947 */ /* 0x000fea0003800000 */
[----:B------:R-:W-:-:S04]  /*23e0*/  LOP3.LUT P1, RZ, R5, 0x7fffffff, RZ, 0xc0, !PT ;  /* 0x7fffffff05ff7812 */ /* 0x000fc8000782c0ff */
[----:B------:R-:W-:-:S13]  /*23f0*/  PLOP3.LUT P0, PT, P0, P1, PT, 0x2f, 0xf2 ;  /* 0x0000000000f2781c */ /* 0x000fda0000702577 */
[----:B------:R-:W-:Y:S05]  /*2400*/  @P0 BRA `(.L_x_24) ;  /* 0x0000000000f80947 */ /* 0x000fea0003800000 */
[----:B------:R-:W-:Y:S02]  /*2410*/  ISETP.GE.AND P0, PT, R12, RZ, PT ;  /* 0x000000ff0c00720c */ /* 0x000fe40003f06270 */
[----:B------:R-:W-:-:S11]  /*2420*/  ISETP.GE.AND P1, PT, R13, RZ, PT ;  /* 0x000000ff0d00720c */ /* 0x000fd60003f26270 */
[----:B------:R-:W-:Y:S01]  /*2430*/  @P0 MOV R11, RZ ;  /* 0x000000ff000b0202 */ /* 0x000fe20000000f00 */
[----:B------:R-:W-:Y:S02]  /*2440*/  @!P0 IMAD.MOV.U32 R11, RZ, RZ, -0x40 ;  /* 0xffffffc0ff0b8424 */ /* 0x000fe400078e00ff */
[----:B------:R-:W-:Y:S01]  /*2450*/  @!P0 FFMA R10, R4, 1.84467440737095516160e+19, RZ ;  /* 0x5f800000040a8823 */ /* 0x000fe200000000ff */
[----:B------:R-:W-:Y:S02]  /*2460*/  @!P1 FFMA R5, R5, 1.84467440737095516160e+19, RZ ;  /* 0x5f80000005059823 */ /* 0x000fe400000000ff */
[----:B------:R-:W-:-:S07]  /*2470*/  @!P1 IADD3 R11, PT, PT, R11, 0x40, RZ ;  /* 0x000000400b0b9810 */ /* 0x000fce0007ffe0ff */
.L_x_20:
[----:B------:R-:W-:Y:S02]  /*2480*/  LEA R4, R14, 0xc0800000, 0x17 ;  /* 0xc08000000e047811 */ /* 0x000fe400078eb8ff */
[----:B------:R-:W-:-:S03]  /*2490*/  IADD3 R9, PT, PT, R9, -0x7f, RZ ;  /* 0xffffff8109097810 */ /* 0x000fc60007ffe0ff */
[----:B------:R-:W-:Y:S02]  /*24a0*/  IMAD.IADD R5, R5, 0x1, -R4 ;  /* 0x0000000105057824 */ /* 0x000fe400078e0a04 */
[----:B------:R-:W-:Y:S02]  /*24b0*/  IMAD R4, R9, -0x800000, R10 ;  /* 0xff80000009047824 */ /* 0x000fe400078e020a */
[----:B------:R-:W0:Y:S01]  /*24c0*/  MUFU.RCP R12, R5 ;  /* 0x00000005000c7308 */ /* 0x000e220000001000 */
[----:B------:R-:W-:-:S04]  /*24d0*/  FADD.FTZ R13, -R5, -RZ ;  /* 0x800000ff050d7221 */ /* 0x000fc80000010100 */
[----:B0-----:R-:W-:-:S04]  /*24e0*/  FFMA R15, R12, R13, 1 ;  /* 0x3f8000000c0f7423 */ /* 0x001fc8000000000d */
[----:B------:R-:W-:-:S04]  /*24f0*/  FFMA R17, R12, R15, R12 ;  /* 0x0000000f0c117223 */ /* 0x000fc8000000000c */
[----:B------:R-:W-:-:S04]  /*2500*/  FFMA R10, R4, R17, RZ ;  /* 0x00000011040a7223 */ /* 0x000fc800000000ff */
[----:B------:R-:W-:-:S04]  /*2510*/  FFMA R15, R13, R10, R4 ;  /* 0x0000000a0d0f7223 */ /* 0x000fc80000000004 */
[----:B------:R-:W-:Y:S01]  /*2520*/  FFMA R16, R17, R15, R10 ;  /* 0x0000000f11107223 */ /* 0x000fe2000000000a */
[----:B------:R-:W-:-:S03]  /*2530*/  IADD3 R10, PT, PT, R9, 0x7f, -R14 ;  /* 0x0000007f090a7810 */ /* 0x000fc60007ffe80e */
[----:B------:R-:W-:Y:S02]  /*2540*/  FFMA R13, R13, R16, R4 ;  /* 0x000000100d0d7223 */ /* 0x000fe40000000004 */
[----:B------:R-:W-:Y:S02]  /*2550*/  IMAD.IADD R11, R10, 0x1, R11 ;  /* 0x000000010a0b7824 */ /* 0x000fe400078e020b */
[----:B------:R-:W-:-:S05]  /*2560*/  FFMA R12, R17, R13, R16 ;  /* 0x0000000d110c7223 */ /* 0x000fca0000000010 */
[----:B------:R-:W-:-:S04]  /*2570*/  SHF.R.U32.HI R4, RZ, 0x17, R12 ;  /* 0x00000017ff047819 */ /* 0x000fc8000001160c */
[----:B------:R-:W-:-:S04]  /*2580*/  LOP3.LUT R4, R4, 0xff, RZ, 0xc0, !PT ;  /* 0x000000ff04047812 */ /* 0x000fc800078ec0ff */
[----:B------:R-:W-:-:S05]  /*2590*/  IADD3 R14, PT, PT, R4, R11, RZ ;  /* 0x0000000b040e7210 */ /* 0x000fca0007ffe0ff */
[----:B------:R-:W-:-:S05]  /*25a0*/  VIADD R4, R14, 0xffffffff ;  /* 0xffffffff0e047836 */ /* 0x000fca0000000000 */
[----:B------:R-:W-:-:S13]  /*25b0*/  ISETP.GE.U32.AND P0, PT, R4, 0xfe, PT ;  /* 0x000000fe0400780c */ /* 0x000fda0003f06070 */
[----:B------:R-:W-:Y:S05]  /*25c0*/  @!P0 BRA `(.L_x_25) ;  /* 0x0000000000808947 */ /* 0x000fea0003800000 */
[----:B------:R-:W-:-:S13]  /*25d0*/  ISETP.GT.AND P0, PT, R14, 0xfe, PT ;  /* 0x000000fe0e00780c */ /* 0x000fda0003f04270 */
[----:B------:R-:W-:Y:S05]  /*25e0*/  @P0 BRA `(.L_x_26) ;  /* 0x00000000006c0947 */ /* 0x000fea0003800000 */
[----:B------:R-:W-:-:S13]  /*25f0*/  ISETP.GE.AND P0, PT, R14, 0x1, PT ;  /* 0x000000010e00780c */ /* 0x000fda0003f06270 */
[----:B------:R-:W-:Y:S05]  /*2600*/  @P0 BRA `(.L_x_27) ;  /* 0x0000000000980947 */ /* 0x000fea0003800000 */
[----:B------:R-:W-:Y:S02]  /*2610*/  ISETP.GE.AND P0, PT, R14, -0x18, PT ;  /* 0xffffffe80e00780c */ /* 0x000fe40003f06270 */
[----:B------:R-:W-:-:S11]  /*2620*/  LOP3.LUT R12, R12, 0x80000000, RZ, 0xc0, !PT ;  /* 0x800000000c0c7812 */ /* 0x000fd600078ec0ff */
[----:B------:R-:W-:Y:S05]  /*2630*/  @!P0 BRA `(.L_x_27) ;  /* 0x00000000008c8947 */ /* 0x000fea0003800000 */
[CCC-:B------:R-:W-:Y:S01]  /*2640*/  FFMA.RZ R4, R17.reuse, R13.reuse, R16.reuse ;  /* 0x0000000d11047223 */ /* 0x1c0fe2000000c010 */
[C---:B------:R-:W-:Y:S01]  /*2650*/  IADD3 R10, PT, PT, R14.reuse, 0x20, RZ ;  /* 0x000000200e0a7810 */ /* 0x040fe20007ffe0ff */
[CC--:B------:R-:W-:Y:S01]  /*2660*/  FFMA.RM R5, R17.reuse, R13.reuse, R16 ;  /* 0x0000000d11057223 */ /* 0x0c0fe20000004010 */
[----:B------:R-:W-:Y:S01]  /*2670*/  IMAD.MOV R11, RZ, RZ, -R14 ;  /* 0x000000ffff0b7224 */ /* 0x000fe200078e0a0e */
[----:B------:R-:W-:Y:S02]  /*2680*/  ISETP.NE.AND P2, PT, R14, RZ, PT ;  /* 0x000000ff0e00720c */ /* 0x000fe40003f45270 */
[----:B------:R-:W-:Y:S01]  /*2690*/  LOP3.LUT R9, R4, 0x7fffff, RZ, 0xc0, !PT ;  /* 0x007fffff04097812 */ /* 0x000fe200078ec0ff */
[----:B------:R-:W-:Y:S01]  /*26a0*/  FFMA.RP R4, R17, R13, R16 ;  /* 0x0000000d11047223 */ /* 0x000fe20000008010 */
[----:B------:R-:W-:Y:S02]  /*26b0*/  ISETP.NE.AND P1, PT, R14, RZ, PT ;  /* 0x000000ff0e00720c */ /* 0x000fe40003f25270 */
[----:B------:R-:W-:-:S02]  /*26c0*/  LOP3.LUT R9, R9, 0x800000, RZ, 0xfc, !PT ;  /* 0x0080000009097812 */ /* 0x000fc400078efcff */
[----:B------:R-:W-:Y:S02]  /*26d0*/  FSETP.NEU.FTZ.AND P0, PT, R4, R5, PT ;  /* 0x000000050400720b */ /* 0x000fe40003f1d000 */
[----:B------:R-:W-:Y:S02]  /*26e0*/  SHF.L.U32 R10, R9, R10, RZ ;  /* 0x0000000a090a7219 */ /* 0x000fe400000006ff */
[----:B------:R-:W-:Y:S02]  /*26f0*/  SEL R4, R11, RZ, P2 ;  /* 0x000000ff0b047207 */ /* 0x000fe40001000000 */
[----:B------:R-:W-:Y:S02]  /*2700*/  ISETP.NE.AND P1, PT, R10, RZ, P1 ;  /* 0x000000ff0a00720c */ /* 0x000fe40000f25270 */
[----:B------:R-:W-:Y:S02]  /*2710*/  SHF.R.U32.HI R4, RZ, R4, R9 ;  /* 0x00000004ff047219 */ /* 0x000fe40000011609 */
[----:B------:R-:W-:-:S02]  /*2720*/  PLOP3.LUT P0, PT, P0, P1, PT, 0xf8, 0x8f ;  /* 0x00000000008f781c */ /* 0x000fc40000703f70 */
[----:B------:R-:W-:Y:S02]  /*2730*/  SHF.R.U32.HI R10, RZ, 0x1, R4 ;  /* 0x00000001ff0a7819 */ /* 0x000fe40000011604 */
[----:B------:R-:W-:-:S04]  /*2740*/  SEL R5, RZ, 0x1, !P0 ;  /* 0x00000001ff057807 */ /* 0x000fc80004000000 */
[----:B------:R-:W-:-:S04]  /*2750*/  LOP3.LUT R5, R5, 0x1, R10, 0xf8, !PT ;  /* 0x0000000105057812 */ /* 0x000fc800078ef80a */
[----:B------:R-:W-:-:S04]  /*2760*/  LOP3.LUT R5, R5, R4, RZ, 0xc0, !PT ;  /* 0x0000000405057212 */ /* 0x000fc800078ec0ff */
[----:B------:R-:W-:-:S04]  /*2770*/  IADD3 R5, PT, PT, R10, R5, RZ ;  /* 0x000000050a057210 */ /* 0x000fc80007ffe0ff */
[----:B------:R-:W-:Y:S01]  /*2780*/  LOP3.LUT R12, R5, R12, RZ, 0xfc, !PT ;  /* 0x0000000c050c7212 */ /* 0x000fe200078efcff */
[----:B------:R-:W-:Y:S06]  /*2790*/  BRA `(.L_x_27) ;  /* 0x0000000000347947 */ /* 0x000fec0003800000 */
.L_x_26:
[----:B------:R-:W-:-:S04]  /*27a0*/  LOP3.LUT R12, R12, 0x80000000, RZ, 0xc0, !PT ;  /* 0x800000000c0c7812 */ /* 0x000fc800078ec0ff */
[----:B------:R-:W-:Y:S01]  /*27b0*/  LOP3.LUT R12, R12, 0x7f800000, RZ, 0xfc, !PT ;  /* 0x7f8000000c0c7812 */ /* 0x000fe200078efcff */
[----:B------:R-:W-:Y:S06]  /*27c0*/  BRA `(.L_x_27) ;  /* 0x0000000000287947 */ /* 0x000fec0003800000 */
.L_x_25:
[----:B------:R-:W-:Y:S01]  /*27d0*/  IMAD R12, R11, 0x800000, R12 ;  /* 0x008000000b0c7824 */ /* 0x000fe200078e020c */
[----:B------:R-:W-:Y:S06]  /*27e0*/  BRA `(.L_x_27) ;  /* 0x0000000000207947 */ /* 0x000fec0003800000 */
.L_x_24:
[----:B------:R-:W-:-:S04]  /*27f0*/  LOP3.LUT R5, R5, 0x80000000, R10, 0x48, !PT ;  /* 0x8000000005057812 */ /* 0x000fc800078e480a */
[----:B------:R-:W-:Y:S01]  /*2800*/  LOP3.LUT R12, R5, 0x7f800000, RZ, 0xfc, !PT ;  /* 0x7f800000050c7812 */ /* 0x000fe200078efcff */
[----:B------:R-:W-:Y:S06]  /*2810*/  BRA `(.L_x_27) ;  /* 0x0000000000147947 */ /* 0x000fec0003800000 */
.L_x_23:
[----:B------:R-:W-:Y:S01]  /*2820*/  LOP3.LUT R12, R5, 0x80000000, R10, 0x48, !PT ;  /* 0x80000000050c7812 */ /* 0x000fe200078e480a */
[----:B------:R-:W-:Y:S06]  /*2830*/  BRA `(.L_x_27) ;  /* 0x00000000000c7947 */ /* 0x000fec0003800000 */
.L_x_22:
[----:B------:R-:W0:Y:S01]  /*2840*/  MUFU.RSQ R12, -QNAN ;  /* 0xffc00000000c7908 */ /* 0x000e220000001400 */
[----:B------:R-:W-:Y:S05]  /*2850*/  BRA `(.L_x_27) ;  /* 0x0000000000047947 */ /* 0x000fea0003800000 */
.L_x_21:
[----:B------:R-:W-:-:S07]  /*2860*/  FADD.FTZ R12, R4, R5 ;  /* 0x00000005040c7221 */ /* 0x000fce0000010000 */
.L_x_27:
[----:B------:R-:W-:-:S04]  /*2870*/  HFMA2 R9, -RZ, RZ, 0, 0 ;  /* 0x00000000ff097431 */ /* 0x000fc800000001ff */
[----:B0-----:R-:W-:Y:S05]  /*2880*/  RET.REL.NODEC R8 `(gatorosc_many_series_one_param_f32) ;  /* 0xffffffd408dc7950 */ /* 0x001fea0003c3ffff */
.L_x_28:
[----:B------:R-:W-:-:S00]  /*2890*/  BRA `(.L_x_28) ;  /* 0xfffffffc00fc7947 */ /* 0x000fc0000383ffff */
[----:B------:R-:W-:-:S00]  /*28a0*/  NOP ;  /* 0x0000000000007918 */ /* 0x000fc00000000000 */
        /* <DEDUP_REMOVED lines=13> */
.L_x_54:


//--------------------- .text.gatorosc_batch_f32  --------------------------
	.section	.text.gatorosc_batch_f32,"ax",@progbits
	.align	128
        .global         gatorosc_batch_f32
        .type           gatorosc_batch_f32,@function
        .size           gatorosc_batch_f32,(.L_x_55 - gatorosc_batch_f32)
        .other          gatorosc_batch_f32,@"STO_CUDA_ENTRY STV_DEFAULT"
gatorosc_batch_f32:
.text.gatorosc_batch_f32:
[----:B------:R-:W-:Y:S08]  /*0000*/  LDC R1, c[0x0][0x37c] ;  /* 0x0000df00ff017b82 */ /* 0x000ff00000000800 */
[----:B------:R-:W0:Y:S01]  /*0010*/  S2UR UR22, SR_CTAID.X ;  /* 0x00000000001679c3 */ /* 0x000e220000002500 */
[----:B------:R-:W0:Y:S02]  /*0020*/  LDCU UR4, c[0x0][0x3c0] ;  /* 0x00007800ff0477ac */ /* 0x000e240008000800 */
[----:B0-----:R-:W-:-:S06]  /*0030*/  UISETP.GE.AND UP0, UPT, UR22, UR4, UPT ;  /* 0x000000041600728c */ /* 0x001fcc000bf06270 */
[----:B------:R-:W-:-:S13]  /*0040*/  PLOP3.LUT P0, PT, PT, PT, UP0, 0x80, 0x8 ;  /* 0x000000000008781c */ /* 0x000fda0003f0f008 */
[----:B------:R-:W-:Y:S05]  /*0050*/  @P0 EXIT ;  /* 0x000000000000094d */ /* 0x000fea0003800000 */
[----:B------:R-:W0:Y:S01]  /*0060*/  LDCU.128 UR8, c[0x0][0x390] ;  /* 0x00007200ff0877ac */ /* 0x000e220008000c00 */
[----:B------:R-:W1:Y:S01]  /*0070*/  LDCU.128 UR12, c[0x0][0x3a0] ;  /* 0x00007400ff0c77ac */ /* 0x000e620008000c00 */
[----:B------:R-:W2:Y:S01]  /*0080*/  LDCU.128 UR16, c[0x0][0x3b0] ;  /* 0x00007600ff1077ac */ /* 0x000ea20008000c00 */
[----:B------:R-:W3:Y:S01]  /*0090*/  LDCU.64 UR20, c[0x0][0x358] ;  /* 0x00006b00ff1477ac */ /* 0x000ee20008000a00 */
[----:B0-----:R-:W-:Y:S02]  /*00a0*/  UIMAD.WIDE.U32 UR4, UR22, 0x4, UR8 ;  /* 0x00000004160478a5 */ /* 0x001fe4000f8e0008 */
[----:B-1----:R-:W-:-:S04]  /*00b0*/  UIMAD.WIDE.U32 UR6, UR22, 0x4, UR12 ;  /* 0x00000004160678a5 */ /* 0x002fc8000f8e000c */
[----:B------:R-:W-:Y:S01]  /*00c0*/  MOV R10, UR4 ;  /* 0x00000004000a7c02 */ /* 0x000fe20008000f00 */
[----:B------:R-:W-:Y:S01]  /*00d0*/  IMAD.U32 R11, RZ, RZ, UR5 ;  /* 0x00000005ff0b7e24 */ /* 0x000fe2000f8e00ff */
[----:B--2---:R-:W-:Y:S01]  /*00e0*/  UIMAD.WIDE.U32 UR8, UR22, 0x4, UR16 ;  /* 0x00000004160878a5 */ /* 0x004fe2000f8e0010 */
[----:B------:R-:W-:Y:S01]  /*00f0*/  MOV R2, UR6 ;  /* 0x0000000600027c02 */ /* 0x000fe20008000f00 */
[----:B------:R-:W-:Y:S02]  /*0100*/  IMAD.U32 R3, RZ, RZ, UR7 ;  /* 0x00000007ff037e24 */ /* 0x000fe4000f8e00ff */
[----:B---3--:R-:W2:Y:S02]  /*0110*/  LDG.E.CONSTANT R10, desc[UR20][R10.64] ;  /* 0x000000140a0a7981 */ /* 0x008ea4000c1e9900 */
[----:B------:R-:W-:Y:S01]  /*0120*/  MOV R4, UR8 ;  /* 0x0000000800047c02 */ /* 0x000fe20008000f00 */
[----:B------:R-:W-:Y:S01]  /*0130*/  IMAD.U32 R5, RZ, RZ, UR9 ;  /* 0x00000009ff057e24 */ /* 0x000fe2000f8e00ff */
[----:B------:R-:W2:Y:S04]  /*0140*/  LDG.E.CONSTANT R7, desc[UR20][R2.64] ;  /* 0x0000001402077981 */ /* 0x000ea8000c1e9900 */
[----:B------:R-:W2:Y:S02]  /*0150*/  LDG.E.CONSTANT R6, desc[UR20][R4.64] ;  /* 0x0000001404067981 */ /* 0x000ea4000c1e9900 */
[----:B--2---:R-:W-:-:S04]  /*0160*/  VIMNMX3 R0, R10, R7, R6, PT ;  /* 0x000000070a00720f */ /* 0x004fc80003800106 */
[----:B------:R-:W-:-:S13]  /*0170*/  ISETP.GE.AND P0, PT, R0, 0x1, PT ;  /* 0x000000010000780c */ /* 0x000fda0003f06270 */
[----:B------:R-:W-:Y:S05]  /*0180*/  @!P0 EXIT ;  /* 0x000000000000894d */ /* 0x000fea0003800000 */
[----:B------:R-:W-:Y:S02]  /*0190*/  UIMAD.WIDE.U32 UR6, UR22, 0x4, UR14 ;  /* 0x00000004160678a5 */ /* 0x000fe4000f8e000e */
[----:B------:R-:W-:Y:S02]  /*01a0*/  UIMAD.WIDE.U32 UR8, UR22, 0x4, UR18 ;  /* 0x00000004160878a5 */ /* 0x000fe4000f8e0012 */
[----:B------:R-:W-:Y:S02]  /*01b0*/  UIMAD.WIDE.U32 UR4, UR22, 0x4, UR10 ;  /* 0x00000004160478a5 */ /* 0x000fe4000f8e000a */
[----:B------:R-:W-:Y:S01]  /*01c0*/  MOV R8, UR6 ;  /* 0x0000000600087c02 */ /* 0x000fe20008000f00 */
[----:B------:R-:W-:Y:S01]  /*01d0*/  IMAD.U32 R9, RZ, RZ, UR7 ;  /* 0x00000007ff097e24 */ /* 0x000fe2000f8e00ff */
[----:B------:R-:W-:Y:S01]  /*01e0*/  MOV R12, UR8 ;  /* 0x00000008000c7c02 */ /* 0x000fe20008000f00 */
[----:B------:R-:W-:Y:S01]  /*01f0*/  IMAD.U32 R13, RZ, RZ, UR9 ;  /* 0x00000009ff0d7e24 */ /* 0x000fe2000f8e00ff */
[----:B------:R-:W-:Y:S01]  /*0200*/  MOV R2, UR4 ;  /* 0x0000000400027c02 */ /* 0x000fe20008000f00 */
[----:B------:R-:W-:Y:S01]  /*0210*/  IMAD.U32 R3, RZ, RZ, UR5 ;  /* 0x00000005ff037e24 */ /* 0x000fe2000f8e00ff */
[----:B------:R0:W5:Y:S01]  /*0220*/  LDG.E.CONSTANT R0, desc[UR20][R8.64] ;  /* 0x0000001408007981 */ /* 0x000162000c1e9900 */
[----:B------:R-:W1:Y:S03]  /*0230*/  LDCU UR8, c[0x0][0x388] ;  /* 0x00007100ff0877ac */ /* 0x000e660008000800 */
[----:B------:R0:W5:Y:S04]  /*0240*/  LDG.E.CONSTANT R5, desc[UR20][R12.64] ;  /* 0x000000140c057981 */ /* 0x000168000c1e9900 */
[----:B------:R0:W5:Y:S01]  /*0250*/  LDG.E.CONSTANT R4, desc[UR20][R2.64] ;  /* 0x0000001402047981 */ /* 0x000162000c1e9900 */
[----:B------:R-:W-:Y:S01]  /*0260*/  BSSY.RECONVERGENT B0, `(.L_x_29) ;  /* 0x000002b000007945 */ /* 0x000fe20003800200 */
[----:B------:R-:W2:Y:S01]  /*0270*/  S2R R11, SR_TID.X ;  /* 0x00000000000b7919 */ /* 0x000ea20000002100 */
[----:B-1----:R-:W-:-:S02]  /*0280*/  USHF.R.S32.HI UR4, URZ, 0x1f, UR8 ;  /* 0x0000001fff047899 */ /* 0x002fc40008011408 */
[----:B------:R-:W-:Y:S02]  /*0290*/  UIMAD.WIDE.U32 UR6, UR22, UR8, URZ ;  /* 0x00000008160672a5 */ /* 0x000fe4000f8e00ff */
[----:B------:R-:W-:-:S04]  /*02a0*/  UIMAD UR4, UR4, UR22, URZ ;  /* 0x00000016040472a4 */ /* 0x000fc8000f8e02ff */
[----:B------:R-:W-:Y:S01]  /*02b0*/  UIADD3 UR9, UPT, UPT, UR7, UR4, URZ ;  /* 0x0000000407097290 */ /* 0x000fe2000fffe0ff */
[----:B--2---:R-:W-:-:S13]  /*02c0*/  ISETP.GE.AND P0, PT, R11, UR8, PT ;  /* 0x000000080b007c0c */ /* 0x004fda000bf06270 */
[----:B0-----:R-:W-:Y:S05]  /*02d0*/  @P0 BRA `(.L_x_30) ;  /* 0x00000000008c0947 */ /* 0x001fea0003800000 */
[----:B------:R-:W0:Y:S01]  /*02e0*/  LDCU.128 UR12, c[0x0][0x3d0] ;  /* 0x00007a00ff0c77ac */ /* 0x000e220008000c00 */
[----:B------:R-:W1:Y:S01]  /*02f0*/  LDC R24, c[0x0][0x360] ;  /* 0x0000d800ff187b82 */ /* 0x000e620000000800 */
[----:B------:R-:W-:Y:S01]  /*0300*/  MOV R25, R11 ;  /* 0x0000000b00197202 */ /* 0x000fe20000000f00 */
[----:B------:R-:W2:Y:S01]  /*0310*/  LDCU.64 UR10, c[0x0][0x3e0] ;  /* 0x00007c00ff0a77ac */ /* 0x000ea20008000a00 */
[----:B------:R-:W3:Y:S01]  /*0320*/  LDCU.64 UR16, c[0x0][0x3c8] ;  /* 0x00007900ff1077ac */ /* 0x000ee20008000a00 */
[----:B------:R-:W-:Y:S02]  /*0330*/  USHF.L.U32 UR4, UR6, 0x2, URZ ;  /* 0x0000000206047899 */ /* 0x000fe400080006ff */
[----:B------:R-:W-:Y:S01]  /*0340*/  USHF.L.U64.HI UR5, UR6, 0x2, UR9 ;  /* 0x0000000206057899 */ /* 0x000fe20008010209 */
[----:B0-----:R-:W-:Y:S01]  /*0350*/  MOV R8, UR14 ;  /* 0x0000000e00087c02 */ /* 0x001fe20008000f00 */
[----:B------:R-:W-:Y:S01]  /*0360*/  IMAD.U32 R9, RZ, RZ, UR15 ;  /* 0x0000000fff097e24 */ /* 0x000fe2000f8e00ff */
[----:B------:R-:W-:Y:S01]  /*0370*/  MOV R12, UR12 ;  /* 0x0000000c000c7c02 */ /* 0x000fe20008000f00 */
[----:B------:R-:W-:Y:S01]  /*0380*/  IMAD.U32 R13, RZ, RZ, UR13 ;  /* 0x0000000dff0d7e24 */ /* 0x000fe2000f8e00ff */
[----:B--2---:R-:W-:Y:S01]  /*0390*/  MOV R2, UR10 ;  /* 0x0000000a00027c02 */ /* 0x004fe20008000f00 */
[----:B------:R-:W-:Y:S01]  /*03a0*/  IMAD.U32 R3, RZ, RZ, UR11 ;  /* 0x0000000bff037e24 */ /* 0x000fe2000f8e00ff */
[----:B------:R-:W-:-:S02]  /*03b0*/  IADD3 R8, P1, PT, R8, UR4, RZ ;  /* 0x0000000408087c10 */ /* 0x000fc4000ff3e0ff */
[----:B---3--:R-:W-:Y:S01]  /*03c0*/  MOV R14, UR16 ;  /* 0x00000010000e7c02 */ /* 0x008fe20008000f00 */
[----:B------:R-:W-:Y:S01]  /*03d0*/  IMAD.U32 R15, RZ, RZ, UR17 ;  /* 0x00000011ff0f7e24 */ /* 0x000fe2000f8e00ff */
[----:B------:R-:W-:Y:S02]  /*03e0*/  IADD3 R2, P0, PT, R2, UR4, RZ ;  /* 0x0000000402027c10 */ /* 0x000fe4000ff1e0ff */
[----:B------:R-:W-:Y:S02]  /*03f0*/  IADD3 R12, P2, PT, R12, UR4, RZ ;  /* 0x000000040c0c7c10 */ /* 0x000fe4000ff5e0ff */
[----:B------:R-:W-:Y:S02]  /*0400*/  IADD3 R14, P3, PT, R14, UR4, RZ ;  /* 0x000000040e0e7c10 */ /* 0x000fe4000ff7e0ff */
[----:B------:R-:W-:Y:S02]  /*0410*/  IADD3.X R3, PT, PT, R3, UR5, RZ, P0, !PT ;  /* 0x0000000503037c10 */ /* 0x000fe400087fe4ff */
[----:B------:R-:W-:-:S02]  /*0420*/  IADD3.X R9, PT, PT, R9, UR5, RZ, P1, !PT ;  /* 0x0000000509097c10 */ /* 0x000fc40008ffe4ff */
[----:B------:R-:W-:Y:S02]  /*0430*/  IADD3.X R13, PT, PT, R13, UR5, RZ, P2, !PT ;  /* 0x000000050d0d7c10 */ /* 0x000fe400097fe4ff */
[----:B------:R-:W-:-:S07]  /*0440*/  IADD3.X R15, PT, PT, R15, UR5, RZ, P3, !PT ;  /* 0x000000050f0f7c10 */ /* 0x000fce0009ffe4ff */
.L_x_31:
[----:B------:R-:W-:Y:S02]  /*0450*/  IMAD.MOV.U32 R27, RZ, RZ, 0x7fffffff ;  /* 0x7fffffffff1b7424 */ /* 0x000fe400078e00ff */
[----:B------:R-:W-:-:S04]  /*0460*/  IMAD.WIDE R22, R25, 0x4, R14 ;  /* 0x0000000419167825 */ /* 0x000fc800078e020e */
[C---:B------:R-:W-:Y:S01]  /*0470*/  IMAD.WIDE R16, R25.reuse, 0x4, R12 ;  /* 0x0000000419107825 */ /* 0x040fe200078e020c */
[----:B------:R0:W-:Y:S03]  /*0480*/  STG.E desc[UR20][R22.64], R27 ;  /* 0x0000001b16007986 */ /* 0x0001e6000c101914 */
[C---:B------:R-:W-:Y:S01]  /*0490*/  IMAD.WIDE R18, R25.reuse, 0x4, R8 ;  /* 0x0000000419127825 */ /* 0x040fe200078e0208 */
[----:B------:R0:W-:Y:S03]  /*04a0*/  STG.E desc[UR20][R16.64], R27 ;  /* 0x0000001b10007986 */ /* 0x0001e6000c101914 */
[----:B------:R-:W-:Y:S01]  /*04b0*/  IMAD.WIDE R20, R25, 0x4, R2 ;  /* 0x0000000419147825 */ /* 0x000fe200078e0202 */
[----:B------:R0:W-:Y:S01]  /*04c0*/  STG.E desc[UR20][R18.64], R27 ;  /* 0x0000001b12007986 */ /* 0x0001e2000c101914 */
[----:B-1----:R-:W-:-:S03]  /*04d0*/  IADD3 R25, PT, PT, R24, R25, RZ ;  /* 0x0000001918197210 */ /* 0x002fc60007ffe0ff */
[----:B------:R0:W-:Y:S01]  /*04e0*/  STG.E desc[UR20][R20.64], R27 ;  /* 0x0000001b14007986 */ /* 0x0001e2000c101914 */
[----:B------:R-:W-:-:S13]  /*04f0*/  ISETP.GE.AND P0, PT, R25, UR8, PT ;  /* 0x0000000819007c0c */ /* 0x000fda000bf06270 */
[----:B0-----:R-:W-:Y:S05]  /*0500*/  @!P0 BRA `(.L_x_31) ;  /* 0xfffffffc00d08947 */ /* 0x001fea000383ffff */
.L_x_30:
[----:B------:R-:W-:Y:S05]  /*0510*/  BSYNC.RECONVERGENT B0 ;  /* 0x0000000000007941 */ /* 0x000fea0003800200 */
.L_x_29:
[----:B------:R-:W0:Y:S01]  /*0520*/  LDCU UR4, c[0x0][0x38c] ;  /* 0x00007180ff0477ac */ /* 0x000e220008000800 */
[----:B-----5:R-:W-:Y:S02]  /*0530*/  R2UR UR28, R5 ;  /* 0x00000000051c72ca */ /* 0x020fe400000e0000 */
[----:B------:R-:W-:Y:S01]  /*0540*/  R2UR UR27, R0 ;  /* 0x00000000001b72ca */ /* 0x000fe200000e0000 */
[----:B------:R-:W1:Y:S01]  /*0550*/  LDCU UR26, c[0x0][0x38c] ;  /* 0x00007180ff1a77ac */ /* 0x000e620008000800 */
[----:B0-----:R-:W-:Y:S01]  /*0560*/  UISETP.GE.AND UP0, UPT, UR4, UR8, UPT ;  /* 0x000000080400728c */ /* 0x001fe2000bf06270 */
[----:B------:R-:W-:Y:S05]  /*0570*/  BAR.SYNC.DEFER_BLOCKING 0x0 ;  /* 0x0000000000007b1d */ /* 0x000fea0000010000 */
[----:B------:R-:W-:-:S04]  /*0580*/  PLOP3.LUT P0, PT, PT, PT, UP0, 0x80, 0x8 ;  /* 0x000000000008781c */ /* 0x000fc80003f0f008 */
[----:B------:R-:W-:-:S13]  /*0590*/  ISETP.NE.OR P0, PT, R11, RZ, P0 ;  /* 0x000000ff0b00720c */ /* 0x000fda0000705670 */
[----:B-1----:R-:W-:Y:S05]  /*05a0*/  @P0 EXIT ;  /* 0x000000000000094d */ /* 0x002fea0003800000 */
[----:B------:R-:W-:Y:S02]  /*05b0*/  VIADD R0, R10, 0x1 ;  /* 0x000000010a007836 */ /* 0x000fe40000000000 */
[----:B------:R-:W-:-:S03]  /*05c0*/  HFMA2 R2, -RZ, RZ, 2, 0 ;  /* 0x40000000ff027431 */ /* 0x000fc600000001ff */
[----:B------:R-:W-:-:S04]  /*05d0*/  I2FP.F32.U32 R3, R0 ;  /* 0x0000000000037245 */ /* 0x000fc80000201000 */
        /* <DEDUP_REMOVED lines=9> */
[----:B------:R-:W-:Y:S05]  /*0670*/  CALL.REL.NOINC `($__internal_1_$__cuda_sm3x_div_rn_noftz_f32_slowpath) ;  /* 0x0000001400e87944 */ /* 0x000fea0003c00000 */
[----:B------:R-:W-:-:S07]  /*0680*/  IMAD.MOV.U32 R5, RZ, RZ, R0 ;  /* 0x000000ffff057224 */ /* 0x000fce00078e0000 */
.L_x_32:
[----:B------:R-:W-:-:S04]  /*0690*/  IADD3 R0, PT, PT, R7, 0x1, RZ ;  /* 0x0000000107007810 */ /* 0x000fc80007ffe0ff */
        /* <DEDUP_REMOVED lines=12> */
.L_x_33:
[----:B------:R-:W-:Y:S02]  /*0760*/  IADD3 R0, PT, PT, R6, 0x1, RZ ;  /* 0x0000000106007810 */ /* 0x000fe40007ffe0ff */
[----:B------:R-:W-:Y:S02]  /*0770*/  VIMNMX.U32 R11, PT, PT, R7, R6, !PT ;  /* 0x00000006070b7248 */ /* 0x000fe40007fe0000 */
        /* <DEDUP_REMOVED lines=12> */
.L_x_34:
[----:B------:R-:W0:Y:S01]  /*0840*/  LDCU UR11, c[0x0][0x38c] ;  /* 0x00007180ff0b77ac */ /* 0x000e220008000800 */
[----:B------:R-:W0:Y:S01]  /*0850*/  LDCU.64 UR4, c[0x0][0x380] ;  /* 0x00007000ff0477ac */ /* 0x000e220008000a00 */
[----:B------:R-:W1:Y:S01]  /*0860*/  LDCU UR10, c[0x0][0x3c4] ;  /* 0x00007880ff0a77ac */ /* 0x000e620008000800 */
[----:B0-----:R-:W-:-:S06]  /*0870*/  UIMAD.WIDE UR4, UR11, 0x4, UR4 ;  /* 0x000000040b0478a5 */ /* 0x001fcc000f8e0204 */
[----:B------:R-:W-:Y:S01]  /*0880*/  MOV R12, UR4 ;  /* 0x00000004000c7c02 */ /* 0x000fe20008000f00 */
[----:B------:R-:W-:-:S05]  /*0890*/  IMAD.U32 R13, RZ, RZ, UR5 ;  /* 0x00000005ff0d7e24 */ /* 0x000fca000f8e00ff */
[----:B------:R-:W2:Y:S01]  /*08a0*/  LDG.E.CONSTANT R12, desc[UR20][R12.64] ;  /* 0x000000140c0c7981 */ /* 0x000ea2000c1e9900 */
[----:B------:R-:W0:Y:S01]  /*08b0*/  S2UR UR5, SR_CgaCtaId ;  /* 0x00000000000579c3 */ /* 0x000e220000008800 */
[----:B-1----:R-:W-:Y:S01]  /*08c0*/  UISETP.GE.AND UP0, UPT, UR10, 0x1, UPT ;  /* 0x000000010a00788c */ /* 0x002fe2000bf06270 */
[----:B------:R-:W-:Y:S02]  /*08d0*/  UMOV UR4, 0x400 ;  /* 0x0000040000047882 */ /* 0x000fe40000000000 */
[----:B0-----:R-:W-:-:S04]  /*08e0*/  ULEA UR5, UR5, UR4, 0x18 ;  /* 0x0000000405057291 */ /* 0x001fc8000f8ec0ff */
[----:B------:R-:W-:Y:S01]  /*08f0*/  ULEA UR29, UR10, UR5, 0x2 ;  /* 0x000000050a1d7291 */ /* 0x000fe2000f8e10ff */
[----:B--2---:R-:W-:-:S04]  /*0900*/  FSETP.NE.AND P0, PT, |R12|, +INF , PT ;  /* 0x7f8000000c00780b */ /* 0x004fc80003f05200 */
[----:B------:R-:W-:Y:S01]  /*0910*/  FSEL R2, R12, RZ, P0 ;  /* 0x000000ff0c027208 */ /* 0x000fe20000000000 */
[----:B------:R-:W-:Y:S08]  /*0920*/  BRA.U !UP0, `(.L_x_35) ;  /* 0x0000000508507547 */ /* 0x000ff0000b800000 */
[----:B------:R-:W-:Y:S02]  /*0930*/  UISETP.GE.U32.AND UP0, UPT, UR10, 0x8, UPT ;  /* 0x000000080a00788c */ /* 0x000fe4000bf06070 */
[----:B------:R-:W-:Y:S01]  /*0940*/  ULOP3.LUT UR12, UR10, 0x7, URZ, 0xc0, !UPT ;  /* 0x000000070a0c7892 */ /* 0x000fe2000f8ec0ff */
[----:B------:R-:W-:-:S03]  /*0950*/  UMOV UR4, URZ ;  /* 0x000000ff00047c82 */ /* 0x000fc60008000000 */
[----:B------:R-:W-:-:S03]  /*0960*/  UISETP.NE.AND UP1, UPT, UR12, URZ, UPT ;  /* 0x000000ff0c00728c */ /* 0x000fc6000bf25270 */
[----:B------:R-:W-:Y:S08]  /*0970*/  BRA.U !UP0, `(.L_x_36) ;  /* 0x0000000108907547 */ /* 0x000ff0000b800000 */
[----:B------:R-:W-:Y:S01]  /*0980*/  ULOP3.LUT UR4, UR10, 0x7ffffff8, URZ, 0xc0, !UPT ;  /* 0x7ffffff80a047892 */ /* 0x000fe2000f8ec0ff */
[----:B------:R-:W-:-:S03]  /*0990*/  UMOV UR8, UR5 ;  /* 0x0000000500087c82 */ /* 0x000fc60008000000 */
[----:B------:R-:W-:-:S12]  /*09a0*/  UIADD3 UR13, UPT, UPT, -UR4, URZ, URZ ;  /* 0x000000ff040d7290 */ /* 0x000fd8000fffe1ff */
.L_x_37:
[----:B------:R-:W-:Y:S01]  /*09b0*/  ULEA UR15, UR10, UR8, 0x2 ;  /* 0x000000080a0f7291 */ /* 0x000fe2000f8e10ff */
[-C--:B0-----:R-:W-:Y:S01]  /*09c0*/  MOV R3, R2.reuse ;  /* 0x0000000200037202 */ /* 0x081fe20000000f00 */
[----:B------:R-:W-:Y:S01]  /*09d0*/  ULEA UR14, UR10, UR8, 0x3 ;  /* 0x000000080a0e7291 */ /* 0x000fe2000f8e18ff */
[--C-:B------:R-:W-:Y:S01]  /*09e0*/  IMAD.MOV.U32 R12, RZ, RZ, R2.reuse ;  /* 0x000000ffff0c7224 */ /* 0x100fe200078e0002 */
[-C--:B------:R-:W-:Y:S01]  /*09f0*/  MOV R13, R2.reuse ;  /* 0x00000002000d7202 */ /* 0x080fe20000000f00 */
[--C-:B------:R-:W-:Y:S01]  /*0a00*/  IMAD.MOV.U32 R14, RZ, RZ, R2.reuse ;  /* 0x000000ffff0e7224 */ /* 0x100fe200078e0002 */
[-C--:B------:R-:W-:Y:S01]  /*0a10*/  MOV R15, R2.reuse ;  /* 0x00000002000f7202 */ /* 0x080fe20000000f00 */
[----:B------:R-:W-:Y:S01]  /*0a20*/  IMAD.MOV.U32 R16, RZ, RZ, R2 ;  /* 0x000000ffff107224 */ /* 0x000fe200078e0002 */
[----:B------:R-:W-:Y:S01]  /*0a30*/  MOV R17, R2 ;  /* 0x0000000200117202 */ /* 0x000fe20000000f00 */
[----:B------:R0:W-:Y:S01]  /*0a40*/  STS [UR15], R2 ;  /* 0x00000002ff007988 */ /* 0x0001e2000800080f */
[----:B------:R-:W-:-:S03]  /*0a50*/  UIADD3 UR13, UPT, UPT, UR13, 0x8, URZ ;  /* 0x000000080d0d7890 */ /* 0x000fc6000fffe0ff */
[----:B------:R0:W-:Y:S01]  /*0a60*/  STS [UR14], R2 ;  /* 0x00000002ff007988 */ /* 0x0001e2000800080e */
[----:B------:R-:W-:-:S03]  /*0a70*/  UISETP.NE.AND UP0, UPT, UR13, URZ, UPT ;  /* 0x000000ff0d00728c */ /* 0x000fc6000bf05270 */
[----:B------:R0:W-:Y:S04]  /*0a80*/  STS.64 [UR8], R2 ;  /* 0x00000002ff007988 */ /* 0x0001e80008000a08 */
[----:B------:R0:W-:Y:S04]  /*0a90*/  STS [UR15+0x4], R2 ;  /* 0x00000402ff007988 */ /* 0x0001e8000800080f */
[----:B------:R0:W-:Y:S04]  /*0aa0*/  STS [UR14+0x4], R2 ;  /* 0x00000402ff007988 */ /* 0x0001e8000800080e */
[----:B------:R0:W-:Y:S04]  /*0ab0*/  STS [UR15+0x8], R2 ;  /* 0x00000802ff007988 */ /* 0x0001e8000800080f */
[----:B------:R0:W-:Y:S04]  /*0ac0*/  STS [UR14+0x8], R2 ;  /* 0x00000802ff007988 */ /* 0x0001e8000800080e */
[----:B------:R0:W-:Y:S04]  /*0ad0*/  STS.64 [UR8+0x8], R12 ;  /* 0x0000080cff007988 */ /* 0x0001e80008000a08 */
        /* <DEDUP_REMOVED lines=9> */
[----:B------:R0:W-:Y:S01]  /*0b70*/  STS.64 [UR8+0x18], R16 ;  /* 0x00001810ff007988 */ /* 0x0001e20008000a08 */
[----:B------:R-:W-:-:S03]  /*0b80*/  UIADD3 UR8, UPT, UPT, UR8, 0x20, URZ ;  /* 0x0000002008087890 */ /* 0x000fc6000fffe0ff */
[----:B------:R0:W-:Y:S04]  /*0b90*/  STS [UR15+0x1c], R2 ;  /* 0x00001c02ff007988 */ /* 0x0001e8000800080f */
[----:B------:R0:W-:Y:S01]  /*0ba0*/  STS [UR14+0x1c], R2 ;  /* 0x00001c02ff007988 */ /* 0x0001e2000800080e */
[----:B------:R-:W-:Y:S05]  /*0bb0*/  BRA.U UP0, `(.L_x_37) ;  /* 0xfffffffd007c7547 */ /* 0x000fea000b83ffff */
.L_x_36:
[----:B------:R-:W-:Y:S05]  /*0bc0*/  BRA.U !UP1, `(.L_x_35) ;  /* 0x0000000109a87547 */ /* 0x000fea000b800000 */
[----:B------:R-:W-:Y:S02]  /*0bd0*/  UISETP.GE.U32.AND UP0, UPT, UR12, 0x4, UPT ;  /* 0x000000040c00788c */ /* 0x000fe4000bf06070 */
[----:B------:R-:W-:-:S04]  /*0be0*/  ULOP3.LUT UR8, UR10, 0x3, URZ, 0xc0, !UPT ;  /* 0x000000030a087892 */ /* 0x000fc8000f8ec0ff */
[----:B------:R-:W-:-:S03]  /*0bf0*/  UISETP.NE.AND UP1, UPT, UR8, URZ, UPT ;  /* 0x000000ff0800728c */ /* 0x000fc6000bf25270 */
[----:B------:R-:W-:Y:S08]  /*0c00*/  BRA.U !UP0, `(.L_x_38) ;  /* 0x0000000108407547 */ /* 0x000ff0000b800000 */
[----:B------:R-:W-:Y:S02]  /*0c10*/  ULEA UR12, UR4, UR5, 0x2 ;  /* 0x00000005040c7291 */ /* 0x000fe4000f8e10ff */
[----:B------:R-:W-:Y:S02]  /*0c20*/  ULEA UR13, UR4, UR29, 0x2 ;  /* 0x0000001d040d7291 */ /* 0x000fe4000f8e10ff */
[----:B------:R-:W-:Y:S02]  /*0c30*/  ULEA UR14, UR10, UR12, 0x3 ;  /* 0x0000000c0a0e7291 */ /* 0x000fe4000f8e18ff */
[----:B------:R-:W-:-:S03]  /*0c40*/  UIADD3 UR4, UPT, UPT, UR4, 0x4, URZ ;  /* 0x0000000404047890 */ /* 0x000fc6000fffe0ff */
[----:B------:R1:W-:Y:S04]  /*0c50*/  STS [UR12], R2 ;  /* 0x00000002ff007988 */ /* 0x0003e8000800080c */
[----:B------:R1:W-:Y:S04]  /*0c60*/  STS [UR13], R2 ;  /* 0x00000002ff007988 */ /* 0x0003e8000800080d */
[----:B------:R1:W-:Y:S04]  /*0c70*/  STS [UR14], R2 ;  /* 0x00000002ff007988 */ /* 0x0003e8000800080e */
[----:B------:R1:W-:Y:S04]  /*0c80*/  STS [UR12+0x4], R2 ;  /* 0x00000402ff007988 */ /* 0x0003e8000800080c */
[----:B------:R1:W-:Y:S04]  /*0c90*/  STS [UR13+0x4], R2 ;  /* 0x00000402ff007988 */ /* 0x0003e8000800080d */
[----:B------:R1:W-:Y:S04]  /*0ca0*/  STS [UR14+0x4], R2 ;  /* 0x00000402ff007988 */ /* 0x0003e8000800080e */
[----:B------:R1:W-:Y:S04]  /*0cb0*/  STS [UR12+0x8], R2 ;  /* 0x00000802ff007988 */ /* 0x0003e8000800080c */
[----:B------:R1:W-:Y:S04]  /*0cc0*/  STS [UR13+0x8], R2 ;  /* 0x00000802ff007988 */ /* 0x0003e8000800080d */
[----:B------:R1:W-:Y:S04]  /*0cd0*/  STS [UR14+0x8], R2 ;  /* 0x00000802ff007988 */ /* 0x0003e8000800080e */
[----:B------:R1:W-:Y:S04]  /*0ce0*/  STS [UR12+0xc], R2 ;  /* 0x00000c02ff007988 */ /* 0x0003e8000800080c */
[----:B------:R1:W-:Y:S04]  /*0cf0*/  STS [UR13+0xc], R2 ;  /* 0x00000c02ff007988 */ /* 0x0003e8000800080d */
[----:B------:R1:W-:Y:S02]  /*0d00*/  STS [UR14+0xc], R2 ;  /* 0x00000c02ff007988 */ /* 0x0003e4000800080e */
.L_x_38:
[----:B------:R-:W-:Y:S05]  /*0d10*/  BRA.U !UP1, `(.L_x_35) ;  /* 0x0000000109547547 */ /* 0x000fea000b800000 */
[----:B------:R-:W-:Y:S02]  /*0d20*/  UISETP.NE.AND UP0, UPT, UR8, 0x1, UPT ;  /* 0x000000010800788c */ /* 0x000fe4000bf05270 */
[----:B------:R-:W-:-:S04]  /*0d30*/  ULOP3.LUT UR12, UR10, 0x1, URZ, 0xc0, !UPT ;  /* 0x000000010a0c7892 */ /* 0x000fc8000f8ec0ff */
[----:B------:R-:W-:-:S06]  /*0d40*/  UISETP.NE.U32.AND UP1, UPT, UR12, 0x1, UPT ;  /* 0x000000010c00788c */ /* 0x000fcc000bf25070 */
[----:B------:R-:W-:Y:S01]  /*0d50*/  PLOP3.LUT P0, PT, PT, PT, UP1, 0x80, 0x8 ;  /* 0x000000000008781c */ /* 0x000fe20003f0f018 */
[----:B------:R-:W-:-:S12]  /*0d60*/  BRA.U !UP0, `(.L_x_39) ;  /* 0x0000000108287547 */ /* 0x000fd8000b800000 */
        /* <DEDUP_REMOVED lines=9> */
[----:B------:R2:W-:Y:S02]  /*0e00*/  STS [UR13+0x4], R2 ;  /* 0x00000402ff007988 */ /* 0x0005e4000800080d */
.L_x_39:
[----:B------:R-:W-:Y:S02]  /*0e10*/  @!UP1 ULEA UR5, UR4, UR5, 0x2 ;  /* 0x0000000504059291 */ /* 0x000fe4000f8e10ff */
[----:B------:R-:W-:Y:S02]  /*0e20*/  @!UP1 ULEA UR4, UR4, UR29, 0x2 ;  /* 0x0000001d04049291 */ /* 0x000fe4000f8e10ff */
[----:B------:R-:W-:-:S05]  /*0e30*/  @!UP1 ULEA UR8, UR10, UR5, 0x3 ;  /* 0x000000050a089291 */ /* 0x000fca000f8e18ff */
[----:B------:R3:W-:Y:S04]  /*0e40*/  @!P0 STS [UR5], R2 ;  /* 0x00000002ff008988 */ /* 0x0007e80008000805 */
[----:B------:R3:W-:Y:S04]  /*0e50*/  @!P0 STS [UR4], R2 ;  /* 0x00000002ff008988 */ /* 0x0007e80008000804 */
[----:B------:R3:W-:Y:S02]  /*0e60*/  @!P0 STS [UR8], R2 ;  /* 0x00000002ff008988 */ /* 0x0007e40008000808 */
.L_x_35:
[----:B------:R-:W4:Y:S01]  /*0e70*/  LDCU.64 UR12, c[0x0][0x3e0] ;  /* 0x00007c00ff0c77ac */ /* 0x000f220008000a00 */
[----:B0-----:R-:W-:Y:S01]  /*0e80*/  VIMNMX.U32 R3, PT, PT, R10, R7, !PT ;  /* 0x000000070a037248 */ /* 0x001fe20007fe0000 */
[----:B------:R-:W-:Y:S01]  /*0e90*/  IMAD.MOV.U32 R13, RZ, RZ, RZ ;  /* 0x000000ffff0d7224 */ /* 0x000fe200078e00ff */
[----:B------:R-:W-:Y:S01]  /*0ea0*/  VIMNMX3.U32 R6, R7, R6, R10, !PT ;  /* 0x000000060706720f */ /* 0x000fe2000780000a */
[----:B------:R-:W0:Y:S01]  /*0eb0*/  LDCU.128 UR16, c[0x0][0x3d0] ;  /* 0x00007a00ff1077ac */ /* 0x000e220008000c00 */
[----:B------:R-:W-:Y:S01]  /*0ec0*/  VIMNMX R0, PT, PT, R4, UR27, !PT ;  /* 0x0000001b04007c48 */ /* 0x000fe2000ffe0100 */
[----:B------:R-:W-:Y:S01]  /*0ed0*/  IMAD.MOV.U32 R15, RZ, RZ, RZ ;  /* 0x000000ffff0f7224 */ /* 0x000fe200078e00ff */
[----:B------:R-:W-:Y:S01]  /*0ee0*/  ISETP.GT.U32.AND P0, PT, R6, 0xfff, PT ;  /* 0x00000fff0600780c */ /* 0x000fe20003f04070 */
[----:B------:R-:W5:Y:S01]  /*0ef0*/  LDCU.64 UR22, c[0x0][0x3c8] ;  /* 0x00007900ff1677ac */ /* 0x000f620008000a00 */
[----:B------:R-:W-:Y:S01]  /*0f00*/  VIADDMNMX R16, R0, R3, 0x1, !PT ;  /* 0x0000000100107446 */ /* 0x000fe20007800103 */
[----:B------:R-:W-:Y:S01]  /*0f10*/  IMAD.MOV.U32 R0, RZ, RZ, R2 ;  /* 0x000000ffff007224 */ /* 0x000fe200078e0002 */
[----:B------:R-:W-:Y:S01]  /*0f20*/  PRMT R19, RZ, 0x5410, RZ ;  /* 0x00005410ff137816 */ /* 0x000fe200000000ff */
[----:B------:R-:W-:Y:S01]  /*0f30*/  USHF.L.U32 UR4, UR6, 0x2, URZ ;  /* 0x0000000206047899 */ /* 0x000fe200080006ff */
[-C--:B------:R-:W-:Y:S01]  /*0f40*/  MOV R3, R2.reuse ;  /* 0x0000000200037202 */ /* 0x080fe20000000f00 */
[----:B------:R-:W-:Y:S01]  /*0f50*/  USHF.L.U64.HI UR6, UR6, 0x2, UR9 ;  /* 0x0000000206067899 */ /* 0x000fe20008010209 */
[-C--:B------:R-:W-:Y:S01]  /*0f60*/  MOV R12, R2.reuse ;  /* 0x00000002000c7202 */ /* 0x080fe20000000f00 */
[----:B------:R-:W2:Y:S01]  /*0f70*/  LDCU UR10, c[0x0][0x388] ;  /* 0x00007100ff0a77ac */ /* 0x000ea20008000800 */
[----:B------:R-:W-:Y:S01]  /*0f80*/  MOV R14, R2 ;  /* 0x00000002000e7202 */ /* 0x000fe20000000f00 */
[----:B----4-:R-:W-:-:S02]  /*0f90*/  UIADD3 UR14, UP0, UPT, UR4, UR12, URZ ;  /* 0x0000000c040e7290 */ /* 0x010fc4000ff1e0ff */
[----:B0-----:R-:W-:Y:S02]  /*0fa0*/  UIADD3 UR16, UP1, UPT, UR4, UR16, URZ ;  /* 0x0000001004107290 */ /* 0x001fe4000ff3e0ff */
[----:B------:R-:W-:Y:S02]  /*0fb0*/  UIADD3.X UR15, UPT, UPT, UR6, UR13, URZ, UP0, !UPT ;  /* 0x0000000d060f7290 */ /* 0x000fe400087fe4ff */
[----:B------:R-:W-:Y:S02]  /*0fc0*/  UIADD3 UR18, UP2, UPT, UR4, UR18, URZ ;  /* 0x0000001204127290 */ /* 0x000fe4000ff5e0ff */
[----:B------:R-:W-:Y:S02]  /*0fd0*/  UIADD3.X UR17, UPT, UPT, UR6, UR17, URZ, UP1, !UPT ;  /* 0x0000001106117290 */ /* 0x000fe40008ffe4ff */
[----:B-----5:R-:W-:Y:S02]  /*0fe0*/  UIADD3 UR22, UP0, UPT, UR4, UR22, URZ ;  /* 0x0000001604167290 */ /* 0x020fe4000ff1e0ff */
[----:B------:R-:W-:-:S02]  /*0ff0*/  UISETP.LT.AND UP1, UPT, UR27, UR28, UPT ;  /* 0x0000001c1b00728c */ /* 0x000fc4000bf21270 */
[----:B------:R-:W-:Y:S02]  /*1000*/  UIADD3.X UR19, UPT, UPT, UR6, UR19, URZ, UP2, !UPT ;  /* 0x0000001306137290 */ /* 0x000fe400097fe4ff */
[----:B------:R-:W-:Y:S02]  /*1010*/  UIADD3.X UR23, UPT, UPT, UR6, UR23, URZ, UP0, !UPT ;  /* 0x0000001706177290 */ /* 0x000fe400087fe4ff */
[----:B------:R-:W-:Y:S02]  /*1020*/  USEL UR6, UR27, UR28, !UP1 ;  /* 0x0000001c1b067287 */ /* 0x000fe4000c800000 */
[----:B------:R-:W-:Y:S01]  /*1030*/  UIADD3 UR5, UPT, UPT, UR11, -0x1, URZ ;  /* 0xffffffff0b057890 */ /* 0x000fe2000fffe0ff */
[----:B------:R-:W-:Y:S01]  /*1040*/  UMOV UR4, URZ ;  /* 0x000000ff00047c82 */ /* 0x000fe20008000000 */
[----:B------:R-:W0:Y:S02]  /*1050*/  LDCU.64 UR24, c[0x0][0x380] ;  /* 0x00007000ff1877ac */ /* 0x000e240008000a00 */
[----:B------:R-:W-:-:S02]  /*1060*/  IMAD.U32 R10, RZ, RZ, UR6 ;  /* 0x00000006ff0a7e24 */ /* 0x000fc4000f8e00ff */
[C---:B------:R-:W-:Y:S01]  /*1070*/  IADD3 R20, PT, PT, R16.reuse, UR5, RZ ;  /* 0x0000000510147c10 */ /* 0x040fe2000fffe0ff */
[----:B------:R-:W4:Y:S01]  /*1080*/  LDCU UR31, c[0x0][0x3c4] ;  /* 0x00007880ff1f77ac */ /* 0x000f220008000800 */
[----:B------:R-:W-:Y:S02]  /*1090*/  IADD3 R16, PT, PT, -R16, RZ, RZ ;  /* 0x000000ff10107210 */ /* 0x000fe40007ffe1ff */
[----:B------:R-:W-:Y:S01]  /*10a0*/  VIADDMNMX R17, R10, R11, 0x1, !PT ;  /* 0x000000010a117446 */ /* 0x000fe2000780010b */
[----:B------:R-:W-:Y:S01]  /*10b0*/  IMAD.MOV.U32 R11, RZ, RZ, RZ ;  /* 0x000000ffff0b7224 */ /* 0x000fe200078e00ff */
[----:B------:R-:W-:Y:S01]  /*10c0*/  MOV R10, R2 ;  /* 0x00000002000a7202 */ /* 0x000fe20000000f00 */
[----:B--2---:R-:W-:Y:S02]  /*10d0*/  UIADD3 UR10, UPT, UPT, -UR10, UR11, URZ ;  /* 0x0000000b0a0a7290 */ /* 0x004fe4000fffe1ff */
[C---:B------:R-:W-:Y:S01]  /*10e0*/  VIADD R21, R17.reuse, UR5 ;  /* 0x0000000511157c36 */ /* 0x040fe20008000000 */
[----:B------:R-:W-:Y:S01]  /*10f0*/  IADD3 R17, PT, PT, -R17, RZ, RZ ;  /* 0x000000ff11117210 */ /* 0x000fe20007ffe1ff */
[----:B------:R-:W-:Y:S01]  /*1100*/  UMOV UR5, URZ ;  /* 0x000000ff00057c82 */ /* 0x000fe20008000000 */
[----:B------:R-:W-:-:S07]  /*1110*/  UMOV UR6, URZ ;  /* 0x000000ff00067c82 */ /* 0x000fce0008000000 */
.L_x_44:
[----:B0-----:R-:W-:-:S06]  /*1120*/  UIMAD.WIDE UR8, UR26, 0x4, UR24 ;  /* 0x000000041a0878a5 */ /* 0x001fcc000f8e0218 */
[----:B--2-4-:R-:W-:Y:S01]  /*1130*/  IMAD.U32 R7, RZ, RZ, UR9 ;  /* 0x00000009ff077e24 */ /* 0x014fe2000f8e00ff */
[----:B------:R-:W-:-:S05]  /*1140*/  MOV R6, UR8 ;  /* 0x0000000800067c02 */ /* 0x000fca0008000f00 */
[----:B------:R0:W5:Y:S01]  /*1150*/  LDG.E.CONSTANT R7, desc[UR20][R6.64] ;  /* 0x0000001406077981 */ /* 0x000162000c1e9900 */
[----:B------:R-:W-:Y:S01]  /*1160*/  UMOV UR8, UR6 ;  /* 0x0000000600087c82 */ /* 0x000fe20008000000 */
[----:B------:R-:W-:Y:S01]  /*1170*/  UMOV UR11, UR5 ;  /* 0x00000005000b7c82 */ /* 0x000fe20008000000 */
[C---:B------:R-:W-:Y:S02]  /*1180*/  PRMT R22, R19.reuse, 0x7632, R22 ;  /* 0x0000763213167816 */ /* 0x040fe40000000016 */
[----:B------:R-:W-:Y:S01]  /*1190*/  PRMT R18, R19, 0x7610, R18 ;  /* 0x0000761013127816 */ /* 0x000fe20000000012 */
[----:B------:R-:W-:Y:S06]  /*11a0*/  @P0 BRA `(.L_x_40) ;  /* 0x0000000000300947 */ /* 0x000fec0003800000 */
[----:B-----5:R-:W-:-:S04]  /*11b0*/  FSETP.NE.AND P1, PT, |R7|, +INF , PT ;  /* 0x7f8000000700780b */ /* 0x020fc80003f25200 */
[----:B------:R-:W-:-:S05]  /*11c0*/  FSEL R7, R0, R7, !P1 ;  /* 0x0000000700077208 */ /* 0x000fca0004800000 */
[--C-:B------:R-:W-:Y:S01]  /*11d0*/  FADD R23, -R2, R7.reuse ;  /* 0x0000000702177221 */ /* 0x100fe20000000100 */
[--C-:B0-----:R-:W-:Y:S01]  /*11e0*/  FADD R6, -R3, R7.reuse ;  /* 0x0000000703067221 */ /* 0x101fe20000000100 */
[----:B------:R-:W-:Y:S02]  /*11f0*/  FADD R7, -R0, R7 ;  /* 0x0000000700077221 */ /* 0x000fe40000000100 */
[----:B-1-3--:R-:W-:Y:S01]  /*1200*/  FFMA R2, R23, R9, R2 ;  /* 0x0000000917027223 */ /* 0x00afe20000000002 */
[----:B------:R-:W-:Y:S01]  /*1210*/  FFMA R3, R6, R8, R3 ;  /* 0x0000000806037223 */ /* 0x000fe20000000003 */
[----:B------:R-:W-:-:S03]  /*1220*/  FFMA R0, R7, R5, R0 ;  /* 0x0000000507007223 */ /* 0x000fc60000000000 */
[----:B------:R-:W-:Y:S01]  /*1230*/  MOV R24, R2 ;  /* 0x0000000200187202 */ /* 0x000fe20000000f00 */
[----:B------:R-:W-:Y:S01]  /*1240*/  IMAD.MOV.U32 R7, RZ, RZ, R0 ;  /* 0x000000ffff077224 */ /* 0x000fe200078e0000 */
[----:B------:R-:W-:Y:S01]  /*1250*/  MOV R23, R3 ;  /* 0x0000000300177202 */ /* 0x000fe20000000f00 */
[----:B------:R-:W-:Y:S06]  /*1260*/  BRA `(.L_x_41) ;  /* 0x00000004004c7947 */ /* 0x000fec0003800000 */
.L_x_40:
[----:B0-----:R-:W-:Y:S01]  /*1270*/  FADD R6, -R5, 1 ;  /* 0x3f80000005067421 */ /* 0x001fe20000000100 */
[----:B-----5:R-:W-:-:S03]  /*1280*/  FSETP.NE.AND P1, PT, |R7|, +INF , PT ;  /* 0x7f8000000700780b */ /* 0x020fc60003f25200 */
[----:B------:R-:W-:-:S04]  /*1290*/  FMUL R25, R14, R6 ;  /* 0x000000060e197220 */ /* 0x000fc80000400000 */
[----:B------:R-:W-:-:S04]  /*12a0*/  FFMA R23, R15, R6, R25 ;  /* 0x000000060f177223 */ /* 0x000fc80000000019 */
[----:B------:R-:W-:-:S04]  /*12b0*/  FADD R24, -R25, R23 ;  /* 0x0000001719187221 */ /* 0x000fc80000000100 */
[--C-:B------:R-:W-:Y:S01]  /*12c0*/  FADD R26, R23, -R24.reuse ;  /* 0x80000018171a7221 */ /* 0x100fe20000000000 */
[-C--:B------:R-:W-:Y:S01]  /*12d0*/  FFMA R15, R15, R6.reuse, -R24 ;  /* 0x000000060f0f7223 */ /* 0x080fe20000000818 */
[C---:B------:R-:W-:Y:S01]  /*12e0*/  FFMA R6, R14.reuse, R6, -R25 ;  /* 0x000000060e067223 */ /* 0x040fe20000000819 */
[----:B------:R-:W-:Y:S01]  /*12f0*/  FSEL R14, R14, R7, !P1 ;  /* 0x000000070e0e7208 */ /* 0x000fe20004800000 */
[----:B------:R-:W-:-:S04]  /*1300*/  FADD R26, R25, -R26 ;  /* 0x8000001a191a7221 */ /* 0x000fc80000000000 */
[----:B------:R-:W-:Y:S01]  /*1310*/  FADD R15, R15, R26 ;  /* 0x0000001a0f0f7221 */ /* 0x000fe20000000000 */
[----:B------:R-:W-:-:S03]  /*1320*/  FMUL R7, R14, R5 ;  /* 0x000000050e077220 */ /* 0x000fc60000400000 */
[----:B------:R-:W-:-:S04]  /*1330*/  FADD R24, R6, R15 ;  /* 0x0000000f06187221 */ /* 0x000fc80000000000 */
[----:B------:R-:W-:-:S04]  /*1340*/  FADD R26, R23, R24 ;  /* 0x00000018171a7221 */ /* 0x000fc80000000000 */
[----:B------:R-:W-:Y:S01]  /*1350*/  FADD R6, R26, R7 ;  /* 0x000000071a067221 */ /* 0x000fe20000000000 */
[----:B------:R-:W-:-:S03]  /*1360*/  FADD R15, -R23, R26 ;  /* 0x0000001a170f7221 */ /* 0x000fc60000000100 */
[----:B------:R-:W-:Y:S01]  /*1370*/  FADD R23, -R26, R6 ;  /* 0x000000061a177221 */ /* 0x000fe20000000100 */
[----:B------:R-:W-:-:S03]  /*1380*/  FADD R15, R24, -R15 ;  /* 0x8000000f180f7221 */ /* 0x000fc60000000000 */
[--C-:B------:R-:W-:Y:S01]  /*1390*/  FADD R25, R6, -R23.reuse ;  /* 0x8000001706197221 */ /* 0x100fe20000000000 */
[----:B------:R-:W-:Y:S01]  /*13a0*/  FADD R24, R7, -R23 ;  /* 0x8000001707187221 */ /* 0x000fe20000000000 */
[----:B------:R-:W-:Y:S02]  /*13b0*/  FADD R23, -R8, 1 ;  /* 0x3f80000008177421 */ /* 0x000fe40000000100 */
[----:B------:R-:W-:Y:S02]  /*13c0*/  FADD R25, R26, -R25 ;  /* 0x800000191a197221 */ /* 0x000fe40000000000 */
[----:B------:R-:W-:Y:S02]  /*13d0*/  FMUL R26, R12, R23 ;  /* 0x000000170c1a7220 */ /* 0x000fe40000400000 */
[----:B------:R-:W-:-:S04]  /*13e0*/  FADD R24, R24, R25 ;  /* 0x0000001918187221 */ /* 0x000fc80000000000 */
[----:B------:R-:W-:Y:S01]  /*13f0*/  FADD R15, R15, R24 ;  /* 0x000000180f0f7221 */ /* 0x000fe20000000000 */
[----:B------:R-:W-:-:S04]  /*1400*/  FFMA R24, R13, R23, R26 ;  /* 0x000000170d187223 */ /* 0x000fc8000000001a */
[----:B------:R-:W-:-:S04]  /*1410*/  FADD R28, -R26, R24 ;  /* 0x000000181a1c7221 */ /* 0x000fc80000000100 */
[--C-:B------:R-:W-:Y:S01]  /*1420*/  FADD R25, R24, -R28.reuse ;  /* 0x8000001c18197221 */ /* 0x100fe20000000000 */
[-C--:B------:R-:W-:Y:S01]  /*1430*/  FFMA R13, R13, R23.reuse, -R28 ;  /* 0x000000170d0d7223 */ /* 0x080fe2000000081c */
[----:B------:R-:W-:Y:S02]  /*1440*/  FFMA R23, R12, R23, -R26 ;  /* 0x000000170c177223 */ /* 0x000fe4000000081a */
[----:B------:R-:W-:-:S04]  /*1450*/  FADD R28, R26, -R25 ;  /* 0x800000191a1c7221 */ /* 0x000fc80000000000 */
[----:B------:R-:W-:Y:S01]  /*1460*/  FADD R28, R13, R28 ;  /* 0x0000001c0d1c7221 */ /* 0x000fe20000000000 */
[----:B------:R-:W-:-:S03]  /*1470*/  FMUL R13, R14, R8 ;  /* 0x000000080e0d7220 */ /* 0x000fc60000400000 */
[----:B------:R-:W-:-:S04]  /*1480*/  FADD R25, R23, R28 ;  /* 0x0000001c17197221 */ /* 0x000fc80000000000 */
[----:B------:R-:W-:-:S04]  /*1490*/  FADD R23, R24, R25 ;  /* 0x0000001918177221 */ /* 0x000fc80000000000 */
[----:B------:R-:W-:Y:S01]  /*14a0*/  FADD R24, -R24, R23 ;  /* 0x0000001718187221 */ /* 0x000fe20000000100 */
[----:B------:R-:W-:-:S03]  /*14b0*/  FADD R12, R23, R13 ;  /* 0x0000000d170c7221 */ /* 0x000fc60000000000 */
[----:B------:R-:W-:Y:S01]  /*14c0*/  FADD R25, R25, -R24 ;  /* 0x8000001819197221 */ /* 0x000fe20000000000 */
[----:B------:R-:W-:-:S04]  /*14d0*/  FADD R24, -R23, R12 ;  /* 0x0000000c17187221 */ /* 0x000fc80000000100 */
[--C-:B------:R-:W-:Y:S01]  /*14e0*/  FADD R26, R12, -R24.reuse ;  /* 0x800000180c1a7221 */ /* 0x100fe20000000000 */
[----:B------:R-:W-:-:S03]  /*14f0*/  FADD R24, R13, -R24 ;  /* 0x800000180d187221 */ /* 0x000fc60000000000 */
[----:B------:R-:W-:-:S04]  /*1500*/  FADD R23, R23, -R26 ;  /* 0x8000001a17177221 */ /* 0x000fc80000000000 */
[----:B------:R-:W-:Y:S01]  /*1510*/  FADD R26, R24, R23 ;  /* 0x00000017181a7221 */ /* 0x000fe20000000000 */
[----:B------:R-:W-:-:S03]  /*1520*/  FADD R24, -R9, 1 ;  /* 0x3f80000009187421 */ /* 0x000fc60000000100 */
[----:B------:R-:W-:Y:S01]  /*1530*/  FADD R23, R25, R26 ;  /* 0x0000001a19177221 */ /* 0x000fe20000000000 */
[----:B------:R-:W-:Y:S01]  /*1540*/  FMUL R25, R10, R24 ;  /* 0x000000180a197220 */ /* 0x000fe20000400000 */
[----:B------:R-:W-:-:S03]  /*1550*/  FFMA R26, R14, R5, -R7 ;  /* 0x000000050e1a7223 */ /* 0x000fc60000000807 */
[----:B------:R-:W-:Y:S01]  /*1560*/  FFMA R7, R11, R24, R25 ;  /* 0x000000180b077223 */ /* 0x000fe20000000019 */
[----:B------:R-:W-:-:S03]  /*1570*/  FADD R15, R26, R15 ;  /* 0x0000000f1a0f7221 */ /* 0x000fc60000000000 */
[----:B------:R-:W-:-:S04]  /*1580*/  FADD R26, -R25, R7 ;  /* 0x00000007191a7221 */ /* 0x000fc80000000100 */
[-CC-:B------:R-:W-:Y:S01]  /*1590*/  FFMA R11, R11, R24.reuse, -R26.reuse ;  /* 0x000000180b0b7223 */ /* 0x180fe2000000081a */
[----:B------:R-:W-:Y:S01]  /*15a0*/  FADD R26, R7, -R26 ;  /* 0x8000001a071a7221 */ /* 0x000fe20000000000 */
[----:B------:R-:W-:Y:S01]  /*15b0*/  FFMA R24, R10, R24, -R25 ;  /* 0x000000180a187223 */ /* 0x000fe20000000819 */
[----:B------:R-:W-:Y:S02]  /*15c0*/  FMUL R10, R14, R9 ;  /* 0x000000090e0a7220 */ /* 0x000fe40000400000 */
[----:B------:R-:W-:-:S04]  /*15d0*/  FADD R26, R25, -R26 ;  /* 0x8000001a191a7221 */ /* 0x000fc80000000000 */
[----:B------:R-:W-:-:S04]  /*15e0*/  FADD R11, R11, R26 ;  /* 0x0000001a0b0b7221 */ /* 0x000fc80000000000 */
        /* <DEDUP_REMOVED lines=8> */
[----:B------:R-:W-:Y:S02]  /*1670*/  FFMA R10, R14, R9, -R10 ;  /* 0x000000090e0a7223 */ /* 0x000fe4000000080a */
[----:B------:R-:W-:-:S04]  /*1680*/  FADD R24, R24, -R27 ;  /* 0x8000001b18187221 */ /* 0x000fc80000000000 */
[----:B------:R-:W-:Y:S01]  /*1690*/  FADD R26, R25, R24 ;  /* 0x00000018191a7221 */ /* 0x000fe20000000000 */
[----:B------:R-:W-:-:S03]  /*16a0*/  FFMA R24, R14, R8, -R13 ;  /* 0x000000080e187223 */ /* 0x000fc6000000080d */
[----:B------:R-:W-:Y:S01]  /*16b0*/  FADD R7, R7, R26 ;  /* 0x0000001a07077221 */ /* 0x000fe20000000000 */
[----:B------:R-:W-:-:S03]  /*16c0*/  FADD R13, R24, R23 ;  /* 0x00000017180d7221 */ /* 0x000fc60000000000 */
[----:B------:R-:W-:Y:S01]  /*16d0*/  FADD R10, R10, R7 ;  /* 0x000000070a0a7221 */ /* 0x000fe20000000000 */
[----:B------:R-:W-:Y:S01]  /*16e0*/  FADD R23, R12, R13 ;  /* 0x0000000d0c177221 */ /* 0x000fe20000000000 */
[----:B------:R-:W-:Y:S02]  /*16f0*/  FADD R7, R6, R15 ;  /* 0x0000000f06077221 */ /* 0x000fe40000000000 */
[C---:B------:R-:W-:Y:S01]  /*1700*/  FADD R24, R11.reuse, R10 ;  /* 0x0000000a0b187221 */ /* 0x040fe20000000000 */
[----:B------:R-:W-:Y:S01]  /*1710*/  FADD R12, -R12, R23 ;  /* 0x000000170c0c7221 */ /* 0x000fe20000000100 */
[----:B------:R-:W-:Y:S01]  /*1720*/  FADD R6, -R6, R7 ;  /* 0x0000000706067221 */ /* 0x000fe20000000100 */
[----:B------:R-:W-:Y:S01]  /*1730*/  MOV R14, R7 ;  /* 0x00000007000e7202 */ /* 0x000fe20000000f00 */
[----:B------:R-:W-:Y:S01]  /*1740*/  FADD R11, -R11, R24 ;  /* 0x000000180b0b7221 */ /* 0x000fe20000000100 */
[----:B------:R-:W-:Y:S01]  /*1750*/  FADD R13, R13, -R12 ;  /* 0x8000000c0d0d7221 */ /* 0x000fe20000000000 */
[----:B------:R-:W-:Y:S01]  /*1760*/  FADD R15, R15, -R6 ;  /* 0x800000060f0f7221 */ /* 0x000fe20000000000 */
[----:B------:R-:W-:Y:S01]  /*1770*/  MOV R12, R23 ;  /* 0x00000017000c7202 */ /* 0x000fe20000000f00 */
[----:B------:R-:W-:Y:S01]  /*1780*/  FADD R11, R10, -R11 ;  /* 0x8000000b0a0b7221 */ /* 0x000fe20000000000 */
[----:B------:R-:W-:-:S07]  /*1790*/  IMAD.MOV.U32 R10, RZ, RZ, R24 ;  /* 0x000000ffff0a7224 */ /* 0x000fce00078e0018 */
.L_x_41:
[----:B------:R-:W0:Y:S01]  /*17a0*/  S2UR UR9, SR_CgaCtaId ;  /* 0x00000000000979c3 */ /* 0x000e220000008800 */
[----:B------:R-:W-:Y:S01]  /*17b0*/  UMOV UR7, 0x400 ;  /* 0x0000040000077882 */ /* 0x000fe20000000000 */
[----:B------:R-:W-:Y:S01]  /*17c0*/  ISETP.LE.AND P2, PT, R20, UR26, PT ;  /* 0x0000001a14007c0c */ /* 0x000fe2000bf43270 */
[----:B------:R-:W-:Y:S01]  /*17d0*/  ULEA UR12, UR4, UR29, 0x2 ;  /* 0x0000001d040c7291 */ /* 0x000fe2000f8e10ff */
[----:B------:R-:W-:Y:S01]  /*17e0*/  ISETP.LE.AND P1, PT, R21, UR26, PT ;  /* 0x0000001a15007c0c */ /* 0x000fe2000bf23270 */
[----:B0-----:R-:W-:Y:S02]  /*17f0*/  ULEA UR13, UR9, UR7, 0x18 ;  /* 0x00000007090d7291 */ /* 0x001fe4000f8ec0ff */
[----:B------:R-:W-:Y:S02]  /*1800*/  UIADD3 UR7, UPT, UPT, -UR27, UR4, URZ ;  /* 0x000000041b077290 */ /* 0x000fe4000fffe1ff */
[----:B------:R-:W-:-:S04]  /*1810*/  ULEA UR9, UR4, UR13, 0x2 ;  /* 0x0000000d04097291 */ /* 0x000fc8000f8e10ff */
[----:B----4-:R-:W-:-:S05]  /*1820*/  ULEA UR30, UR31, UR9, 0x3 ;  /* 0x000000091f1e7291 */ /* 0x010fca000f8e18ff */
[----:B------:R0:W-:Y:S01]  /*1830*/  STS [UR9], R7 ;  /* 0x00000007ff007988 */ /* 0x0001e20008000809 */
[----:B------:R-:W-:-:S03]  /*1840*/  USHF.R.S32.HI UR9, URZ, 0x1f, UR7 ;  /* 0x0000001fff097899 */ /* 0x000fc60008011407 */
[----:B------:R0:W-:Y:S01]  /*1850*/  STS [UR12], R23 ;  /* 0x00000017ff007988 */ /* 0x0001e2000800080c */
[----:B------:R-:W-:-:S03]  /*1860*/  ULOP3.LUT UR9, UR9, UR31, URZ, 0xc0, !UPT ;  /* 0x0000001f09097292 */ /* 0x000fc6000f8ec0ff */
[----:B------:R0:W-:Y:S01]  /*1870*/  STS [UR30], R24 ;  /* 0x00000018ff007988 */ /* 0x0001e2000800081e */
[----:B------:R-:W-:-:S04]  /*1880*/  UIADD3 UR9, UPT, UPT, UR7, UR9, URZ ;  /* 0x0000000907097290 */ /* 0x000fc8000fffe0ff */
[----:B------:R-:W-:Y:S01]  /*1890*/  ULEA UR12, UR9, UR29, 0x2 ;  /* 0x0000001d090c7291 */ /* 0x000fe2000f8e10ff */
[----:B------:R-:W-:Y:S11]  /*18a0*/  @!P2 BRA `(.L_x_42) ;  /* 0x000000000094a947 */ /* 0x000ff60003800000 */
[----:B------:R-:W-:Y:S01]  /*18b0*/  IADD3 R6, PT, PT, -R4, UR4, RZ ;  /* 0x0000000404067c10 */ /* 0x000fe2000fffe1ff */
[----:B------:R-:W-:Y:S01]  /*18c0*/  UMOV UR6, UR22 ;  /* 0x0000001600067c82 */ /* 0x000fe20008000000 */
[----:B------:R-:W-:Y:S01]  /*18d0*/  UMOV UR7, UR23 ;  /* 0x0000001700077c82 */ /* 0x000fe20008000000 */
[----:B------:R-:W-:Y:S01]  /*18e0*/  ISETP.NE.AND P2, PT, R16, -0x1, PT ;  /* 0xffffffff1000780c */ /* 0x000fe20003f45270 */
[----:B------:R-:W-:Y:S01]  /*18f0*/  UIMAD.WIDE UR6, UR26, 0x4, UR6 ;  /* 0x000000041a0678a5 */ /* 0x000fe2000f8e0206 */
[----:B0-----:R-:W-:Y:S01]  /*1900*/  SHF.R.S32.HI R7, RZ, 0x1f, R6 ;  /* 0x0000001fff077819 */ /* 0x001fe20000011406 */
[----:B------:R-:W-:-:S03]  /*1910*/  HFMA2 R26, -RZ, RZ, 0, 5.9604644775390625e-08 ;  /* 0x00000001ff1a7431 */ /* 0x000fc600000001ff */
[----:B------:R-:W-:-:S04]  /*1920*/  LOP3.LUT R7, R7, UR31, RZ, 0xc0, !PT ;  /* 0x0000001f07077c12 */ /* 0x000fc8000f8ec0ff */
[----:B------:R-:W-:Y:S02]  /*1930*/  IADD3 R7, PT, PT, R6, R7, RZ ;  /* 0x0000000706077210 */ /* 0x000fe40007ffe0ff */
[----:B------:R-:W-:Y:S01]  /*1940*/  LDS R6, [UR12] ;  /* 0x0000000cff067984 */ /* 0x000fe20008000800 */
[----:B------:R-:W-:Y:S02]  /*1950*/  PRMT R19, R19, 0x5410, R26 ;  /* 0x0000541013137816 */ /* 0x000fe4000000001a */
[----:B------:R-:W-:Y:S01]  /*1960*/  LEA R23, R7, UR13, 0x2 ;  /* 0x0000000d07177c11 */ /* 0x000fe2000f8e10ff */
[----:B------:R-:W-:-:S05]  /*1970*/  IMAD.U32 R7, RZ, RZ, UR7 ;  /* 0x00000007ff077e24 */ /* 0x000fca000f8e00ff */
[----:B------:R-:W0:Y:S02]  /*1980*/  LDS R23, [R23] ;  /* 0x0000000017177984 */ /* 0x000e240000000800 */
[----:B0-----:R-:W-:-:S04]  /*1990*/  FADD R24, R23, -R6 ;  /* 0x8000000617187221 */ /* 0x001fc80000000000 */
[----:B------:R-:W-:-:S05]  /*19a0*/  FADD R6, |R24|, -RZ ;  /* 0x800000ff18067221 */ /* 0x000fca0000000200 */
[----:B------:R-:W-:Y:S02]  /*19b0*/  R2UR UR9, R6 ;  /* 0x00000000060972ca */ /* 0x000fe400000e0000 */
[----:B------:R-:W-:-:S11]  /*19c0*/  MOV R6, UR6 ;  /* 0x0000000600067c02 */ /* 0x000fd60008000f00 */
[----:B------:R-:W-:Y:S01]  /*19d0*/  MOV R25, UR9 ;  /* 0x0000000900197c02 */ /* 0x000fe20008000f00 */
[----:B------:R-:W-:-:S04]  /*19e0*/  UMOV UR6, UR9 ;  /* 0x0000000900067c82 */ /* 0x000fc80008000000 */
[----:B------:R2:W-:Y:S01]  /*19f0*/  STG.E desc[UR20][R6.64], R25 ;  /* 0x0000001906007986 */ /* 0x0005e2000c101914 */
[----:B------:R-:W-:Y:S05]  /*1a00*/  @!P2 BRA `(.L_x_42) ;  /* 0x00000000003ca947 */ /* 0x000fea0003800000 */
[----:B------:R-:W-:Y:S02]  /*1a10*/  LOP3.LUT P2, RZ, R22, 0xff, RZ, 0xc0, !PT ;  /* 0x000000ff16ff7812 */ /* 0x000fe4000784c0ff */
[----:B------:R-:W-:Y:S02]  /*1a20*/  PRMT R19, R19, 0x5410, RZ ;  /* 0x0000541013137816 */ /* 0x000fe400000000ff */
[----:B------:R-:W-:-:S09]  /*1a30*/  MOV R22, 0x1 ;  /* 0x0000000100167802 */ /* 0x000fd20000000f00 */
[----:B------:R-:W-:Y:S01]  /*1a40*/  VOTEU.ANY UP0, P2 ;  /* 0x0000000000ff7886 */ /* 0x000fe20001000100 */
[----:B------:R-:W-:-:S04]  /*1a50*/  PLOP3.LUT P2, PT, PT, PT, UP0, 0x80, 0x8 ;  /* 0x000000000008781c */ /* 0x000fc80003f4f008 */
[----:B------:R-:W-:Y:S01]  /*1a60*/  @UP0 UMOV UR6, UR18 ;  /* 0x0000001200060c82 */ /* 0x000fe20008000000 */
[----:B------:R-:W-:Y:S02]  /*1a70*/  @UP0 UMOV UR7, UR19 ;  /* 0x0000001300070c82 */ /* 0x000fe40008000000 */
[----:B------:R-:W-:-:S06]  /*1a80*/  @UP0 UIMAD.WIDE UR6, UR26, 0x4, UR6 ;  /* 0x000000041a0608a5 */ /* 0x000fcc000f8e0206 */
[----:B------:R-:W-:Y:S01]  /*1a90*/  @P2 FADD R23, |R24|, -UR8 ;  /* 0x8000000818172e21 */ /* 0x000fe20008000200 */
[----:B--2---:R-:W-:Y:S01]  /*1aa0*/  IMAD.U32 R6, RZ, RZ, UR6 ;  /* 0x00000006ff067e24 */ /* 0x004fe2000f8e00ff */
[----:B------:R-:W-:Y:S01]  /*1ab0*/  MOV R7, UR7 ;  /* 0x0000000700077c02 */ /* 0x000fe20008000f00 */
[----:B------:R-:W-:Y:S01]  /*1ac0*/  UMOV UR6, UR8 ;  /* 0x0000000800067c82 */ /* 0x000fe20008000000 */
[----:B------:R-:W-:Y:S01]  /*1ad0*/  @P2 PRMT R19, R19, 0x5410, R22 ;  /* 0x0000541013132816 */ /* 0x000fe20000000016 */
[----:B------:R-:W-:Y:S02]  /*1ae0*/  @UP0 UMOV UR6, UR9 ;  /* 0x0000000900060c82 */ /* 0x000fe40008000000 */
[----:B------:R4:W-:Y:S04]  /*1af0*/  @P2 STG.E desc[UR20][R6.64], R23 ;  /* 0x0000001706002986 */ /* 0x0009e8000c101914 */
.L_x_42:
[----:B------:R-:W-:Y:S05]  /*1b00*/  @!P1 BRA `(.L_x_43) ;  /* 0x00000000009c9947 */ /* 0x000fea0003800000 */
[----:B------:R-:W-:Y:S01]  /*1b10*/  UIADD3 UR5, UPT, UPT, -UR28, UR4, URZ ;  /* 0x000000041c057290 */ /* 0x000fe2000fffe1ff */
[----:B0-2-4-:R-:W-:Y:S01]  /*1b20*/  LDS R7, [UR12] ;  /* 0x0000000cff077984 */ /* 0x015fe20008000800 */
[----:B------:R-:W-:Y:S01]  /*1b30*/  ULEA UR8, UR31, UR29, 0x2 ;  /* 0x0000001d1f087291 */ /* 0x000fe2000f8e10ff */
[----:B------:R-:W-:Y:S01]  /*1b40*/  ISETP.NE.AND P1, PT, R17, -0x1, PT ;  /* 0xffffffff1100780c */ /* 0x000fe20003f25270 */
[----:B------:R-:W-:Y:S01]  /*1b50*/  USHF.R.S32.HI UR7, URZ, 0x1f, UR5 ;  /* 0x0000001fff077899 */ /* 0x000fe20008011405 */
[----:B------:R-:W-:Y:S01]  /*1b60*/  IMAD.MOV.U32 R24, RZ, RZ, 0x1 ;  /* 0x00000001ff187424 */ /* 0x000fe200078e00ff */
[----:B------:R-:W-:Y:S02]  /*1b70*/  UMOV UR9, UR17 ;  /* 0x0000001100097c82 */ /* 0x000fe40008000000 */
[----:B------:R-:W-:Y:S02]  /*1b80*/  ULOP3.LUT UR7, UR7, UR31, URZ, 0xc0, !UPT ;  /* 0x0000001f07077292 */ /* 0x000fe4000f8ec0ff */
[----:B------:R-:W-:-:S02]  /*1b90*/  PRMT R19, R24, 0x7610, R19 ;  /* 0x0000761018137816 */ /* 0x000fc40000000013 */
[----:B------:R-:W-:-:S04]  /*1ba0*/  UIADD3 UR7, UPT, UPT, UR5, UR7, URZ ;  /* 0x0000000705077290 */ /* 0x000fc8000fffe0ff */
[----:B------:R-:W-:-:S03]  /*1bb0*/  ULEA UR7, UR7, UR8, 0x2 ;  /* 0x0000000807077291 */ /* 0x000fc6000f8e10ff */
[----:B------:R-:W-:Y:S02]  /*1bc0*/  UMOV UR8, UR16 ;  /* 0x0000001000087c82 */ /* 0x000fe40008000000 */
[----:B------:R-:W-:-:S04]  /*1bd0*/  UIMAD.WIDE UR8, UR26, 0x4, UR8 ;  /* 0x000000041a0878a5 */ /* 0x000fc8000f8e0208 */
[----:B------:R-:W0:Y:S02]  /*1be0*/  LDS R6, [UR7] ;  /* 0x00000007ff067984 */ /* 0x000e240008000800 */
[----:B0-----:R-:W-:Y:S01]  /*1bf0*/  FADD R22, R7, -R6 ;  /* 0x8000000607167221 */ /* 0x001fe20000000000 */
[----:B------:R-:W-:-:S03]  /*1c00*/  MOV R7, UR9 ;  /* 0x0000000900077c02 */ /* 0x000fc60008000f00 */
[----:B------:R-:W-:-:S05]  /*1c10*/  FADD R6, -|R22|, -RZ ;  /* 0x800000ff16067221 */ /* 0x000fca0000000300 */
[----:B------:R-:W-:Y:S01]  /*1c20*/  R2UR UR7, R6 ;  /* 0x00000000060772ca */ /* 0x000fe200000e0000 */
[----:B------:R-:W-:-:S12]  /*1c30*/  IMAD.U32 R6, RZ, RZ, UR8 ;  /* 0x00000008ff067e24 */ /* 0x000fd8000f8e00ff */
[----:B------:R-:W-:Y:S01]  /*1c40*/  MOV R23, UR7 ;  /* 0x0000000700177c02 */ /* 0x000fe20008000f00 */
[----:B------:R-:W-:-:S04]  /*1c50*/  UMOV UR5, UR7 ;  /* 0x0000000700057c82 */ /* 0x000fc80008000000 */
[----:B------:R0:W-:Y:S01]  /*1c60*/  STG.E desc[UR20][R6.64], R23 ;  /* 0x0000001706007986 */ /* 0x0001e2000c101914 */
[----:B------:R-:W-:Y:S05]  /*1c70*/  @!P1 BRA `(.L_x_43) ;  /* 0x0000000000409947 */ /* 0x000fea0003800000 */
[----:B------:R-:W-:Y:S01]  /*1c80*/  LOP3.LUT P1, RZ, R18, 0xff, RZ, 0xc0, !PT ;  /* 0x000000ff12ff7812 */ /* 0x000fe2000782c0ff */
[----:B------:R-:W-:Y:S01]  /*1c90*/  IMAD.MOV.U32 R18, RZ, RZ, 0x1 ;  /* 0x00000001ff127424 */ /* 0x000fe200078e00ff */
[----:B------:R-:W-:Y:S01]  /*1ca0*/  PRMT R19, RZ, 0x7610, R19 ;  /* 0x00007610ff137816 */ /* 0x000fe20000000013 */
[----:B------:R-:W-:-:S10]  /*1cb0*/  UMOV UR5, UR11 ;  /* 0x0000000b00057c82 */ /* 0x000fd40008000000 */
[----:B------:R-:W-:Y:S01]  /*1cc0*/  VOTEU.ANY UP0, P1 ;  /* 0x0000000000ff7886 */ /* 0x000fe20000800100 */
[----:B------:R-:W-:-:S04]  /*1cd0*/  PLOP3.LUT P1, PT, PT, PT, UP0, 0x80, 0x8 ;  /* 0x000000000008781c */ /* 0x000fc80003f2f008 */
[----:B------:R-:W-:Y:S01]  /*1ce0*/  @UP0 UMOV UR8, UR14 ;  /* 0x0000000e00080c82 */ /* 0x000fe20008000000 */
[----:B------:R-:W-:Y:S01]  /*1cf0*/  @UP0 UMOV UR9, UR15 ;  /* 0x0000000f00090c82 */ /* 0x000fe20008000000 */
[----:B------:R-:W-:Y:S01]  /*1d00*/  @UP0 UMOV UR5, UR7 ;  /* 0x0000000700050c82 */ /* 0x000fe20008000000 */
[----:B------:R-:W-:-:S06]  /*1d10*/  @UP0 UIMAD.WIDE UR8, UR26, 0x4, UR8 ;  /* 0x000000041a0808a5 */ /* 0x000fcc000f8e0208 */
[----:B0-----:R-:W-:Y:S01]  /*1d20*/  @P1 FADD R6, -|R22|, -UR11 ;  /* 0x8000000b16061e21 */ /* 0x001fe20008000300 */
[----:B------:R-:W-:Y:S02]  /*1d30*/  MOV R7, UR9 ;  /* 0x0000000900077c02 */ /* 0x000fe40008000f00 */
[----:B------:R-:W-:Y:S01]  /*1d40*/  @P1 PRMT R19, R18, 0x7610, R19 ;  /* 0x0000761012131816 */ /* 0x000fe20000000013 */
[----:B------:R-:W-:Y:S01]  /*1d50*/  @P1 FADD R23, -R6, -RZ ;  /* 0x800000ff06171221 */ /* 0x000fe20000000100 */
[----:B------:R-:W-:-:S05]  /*1d60*/  MOV R6, UR8 ;  /* 0x0000000800067c02 */ /* 0x000fca0008000f00 */
[----:B------:R0:W-:Y:S02]  /*1d70*/  @P1 STG.E desc[UR20][R6.64], R23 ;  /* 0x0000001706001986 */ /* 0x0001e4000c101914 */
.L_x_43:
[----:B------:R-:W-:Y:S01]  /*1d80*/  UIADD3 UR4, UPT, UPT, UR4, 0x1, URZ ;  /* 0x0000000104047890 */ /* 0x000fe2000fffe0ff */
[----:B------:R-:W-:Y:S01]  /*1d90*/  IADD3 R16, PT, PT, R16, 0x1, RZ ;  /* 0x0000000110107810 */ /* 0x000fe20007ffe0ff */
[----:B------:R-:W-:Y:S01]  /*1da0*/  UIADD3 UR10, UPT, UPT, UR10, 0x1, URZ ;  /* 0x000000010a0a7890 */ /* 0x000fe2000fffe0ff */
[----:B------:R-:W-:Y:S01]  /*1db0*/  IADD3 R17, PT, PT, R17, 0x1, RZ ;  /* 0x0000000111117810 */ /* 0x000fe20007ffe0ff */
[----:B------:R-:W-:Y:S02]  /*1dc0*/  UISETP.NE.AND UP0, UPT, UR4, UR31, UPT ;  /* 0x0000001f0400728c */ /* 0x000fe4000bf05270 */
[----:B------:R-:W-:Y:S02]  /*1dd0*/  UIADD3 UR26, UPT, UPT, UR26, 0x1, URZ ;  /* 0x000000011a1a7890 */ /* 0x000fe4000fffe0ff */
[----:B------:R-:W-:Y:S02]  /*1de0*/  USEL UR4, UR4, URZ, UP0 ;  /* 0x000000ff04047287 */ /* 0x000fe40008000000 */
[----:B------:R-:W-:-:S09]  /*1df0*/  UISETP.NE.AND UP0, UPT, UR10, URZ, UPT ;  /* 0x000000ff0a00728c */ /* 0x000fd2000bf05270 */
[----:B------:R-:W-:Y:S05]  /*1e00*/  BRA.U UP0, `(.L_x_44) ;  /* 0xfffffff100c47547 */ /* 0x000fea000b83ffff */
[----:B------:R-:W-:Y:S05]  /*1e10*/  EXIT ;  /* 0x000000000000794d */ /* 0x000fea0003800000 */
        .weak           $__internal_1_$__cuda_sm3x_div_rn_noftz_f32_slowpath
        .type           $__internal_1_$__cuda_sm3x_div_rn_noftz_f32_slowpath,@function
        .size           $__internal_1_$__cuda_sm3x_div_rn_noftz_f32_slowpath,(.L_x_55 - $__internal_1_$__cuda_sm3x_div_rn_noftz_f32_slowpath)
$__internal_1_$__cuda_sm3x_div_rn_noftz_f32_slowpath:
[----:B------:R-:W-:Y:S01]  /*1e20*/  SHF.R.U32.HI R13, RZ, 0x17, R3 ;  /* 0x00000017ff0d7819 */ /* 0x000fe20000011603 */
[----:B------:R-:W-:Y:S01]  /*1e30*/  HFMA2 R15, -RZ, RZ, 2, 0 ;  /* 0x40000000ff0f7431 */ /* 0x000fe200000001ff */
[----:B------:R-:W-:Y:S02]  /*1e40*/  SHF.R.U32.HI R0, RZ, 0x17, R2 ;  /* 0x00000017ff007819 */ /* 0x000fe40000011602 */
[----:B------:R-:W-:Y:S02]  /*1e50*/  LOP3.LUT R13, R13, 0xff, RZ, 0xc0, !PT ;  /* 0x000000ff0d0d7812 */ /* 0x000fe400078ec0ff */
[----:B------:R-:W-:-:S03]  /*1e60*/  LOP3.LUT R14, R0, 0xff, RZ, 0xc0, !PT ;  /* 0x000000ff000e7812 */ /* 0x000fc600078ec0ff */
[----:B------:R-:W-:Y:S01]  /*1e70*/  VIADD R17, R13, 0xffffffff ;  /* 0xffffffff0d117836 */ /* 0x000fe20000000000 */
[----:B------:R-:W-:-:S04]  /*1e80*/  IADD3 R16, PT, PT, R14, -0x1, RZ ;  /* 0xffffffff0e107810 */ /* 0x000fc80007ffe0ff */
[----:B------:R-:W-:-:S04]  /*1e90*/  ISETP.GT.U32.AND P0, PT, R17, 0xfd, PT ;  /* 0x000000fd1100780c */ /* 0x000fc80003f04070 */
[----:B------:R-:W-:-:S13]  /*1ea0*/  ISETP.GT.U32.OR P0, PT, R16, 0xfd, P0 ;  /* 0x000000fd1000780c */ /* 0x000fda0000704470 */
[----:B------:R-:W-:Y:S01]  /*1eb0*/  @!P0 IMAD.MOV.U32 R9, RZ, RZ, RZ ;  /* 0x000000ffff098224 */ /* 0x000fe200078e00ff */
[----:B------:R-:W-:Y:S06]  /*1ec0*/  @!P0 BRA `(.L_x_45) ;  /* 0x0000000000608947 */ /* 0x000fec0003800000 */
[----:B------:R-:W-:Y:S02]  /*1ed0*/  MOV R0, 0x40000000 ;  /* 0x4000000000007802 */ /* 0x000fe40000000f00 */
[----:B------:R-:W-:Y:S02]  /*1ee0*/  FSETP.GTU.FTZ.AND P1, PT, |R3|, +INF , PT ;  /* 0x7f8000000300780b */ /* 0x000fe40003f3c200 */
        /* <DEDUP_REMOVED lines=22> */
.L_x_45:
[----:B------:R-:W-:Y:S01]  /*2050*/  LEA R0, R13, 0xc0800000, 0x17 ;  /* 0xc08000000d007811 */ /* 0x000fe200078eb8ff */
[----:B------:R-:W-:-:S03]  /*2060*/  VIADD R14, R14, 0xffffff81 ;  /* 0xffffff810e0e7836 */ /* 0x000fc60000000000 */
[----:B------:R-:W-:Y:S01]  /*2070*/  IADD3 R3, PT, PT, -R0, R3, RZ ;  /* 0x0000000300037210 */ /* 0x000fe20007ffe1ff */
[C---:B------:R-:W-:Y:S01]  /*2080*/  IMAD R0, R14.reuse, -0x800000, R15 ;  /* 0xff8000000e007824 */ /* 0x040fe200078e020f */
[----:B------:R-:W-:Y:S02]  /*2090*/  IADD3 R14, PT, PT, R14, 0x7f, -R13 ;  /* 0x0000007f0e0e7810 */ /* 0x000fe40007ffe80d */
[----:B------:R-:W0:Y:S01]  /*20a0*/  MUFU.RCP R16, R3 ;  /* 0x0000000300107308 */ /* 0x000e220000001000 */
[----:B------:R-:W-:Y:S01]  /*20b0*/  FADD.FTZ R17, -R3, -RZ ;  /* 0x800000ff03117221 */ /* 0x000fe20000010100 */
[----:B------:R-:W-:-:S03]  /*20c0*/  IADD3 R14, PT, PT, R14, R9, RZ ;  /* 0x000000090e0e7210 */ /* 0x000fc60007ffe0ff */
[----:B0-----:R-:W-:-:S04]  /*20d0*/  FFMA R19, R16, R17, 1 ;  /* 0x3f80000010137423 */ /* 0x001fc80000000011 */
[----:B------:R-:W-:-:S04]  /*20e0*/  FFMA R18, R16, R19, R16 ;  /* 0x0000001310127223 */ /* 0x000fc80000000010 */
[----:B------:R-:W-:-:S04]  /*20f0*/  FFMA R15, R0, R18, RZ ;  /* 0x00000012000f7223 */ /* 0x000fc800000000ff */
[----:B------:R-:W-:-:S04]  /*2100*/  FFMA R16, R17, R15, R0 ;  /* 0x0000000f11107223 */ /* 0x000fc80000000000 */
[----:B------:R-:W-:-:S04]  /*2110*/  FFMA R15, R18, R16, R15 ;  /* 0x00000010120f7223 */ /* 0x000fc8000000000f */
[----:B------:R-:W-:-:S04]  /*2120*/  FFMA R16, R17, R15, R0 ;  /* 0x0000000f11107223 */ /* 0x000fc80000000000 */
        /* <DEDUP_REMOVED lines=15> */
[CCC-:B------:R-:W-:Y:S01]  /*2220*/  FFMA.RM R14, R18.reuse, R16.reuse, R15.reuse ;  /* 0x00000010120e7223 */ /* 0x1c0fe2000000400f */
[C---:B------:R-:W-:Y:S02]  /*2230*/  ISETP.NE.AND P2, PT, R13.reuse, RZ, PT ;  /* 0x000000ff0d00720c */ /* 0x040fe40003f45270 */
[----:B------:R-:W-:Y:S02]  /*2240*/  ISETP.NE.AND P1, PT, R13, RZ, PT ;  /* 0x000000ff0d00720c */ /* 0x000fe40003f25270 */
[----:B------:R-:W-:Y:S01]  /*2250*/  LOP3.LUT R9, R3, 0x7fffff, RZ, 0xc0, !PT ;  /* 0x007fffff03097812 */ /* 0x000fe200078ec0ff */
[----:B------:R-:W-:Y:S01]  /*2260*/  FFMA.RP R3, R18, R16, R15 ;  /* 0x0000001012037223 */ /* 0x000fe2000000800f */
[----:B------:R-:W-:Y:S02]  /*2270*/  IADD3 R16, PT, PT, R13, 0x20, RZ ;  /* 0x000000200d107810 */ /* 0x000fe40007ffe0ff */
[----:B------:R-:W-:-:S02]  /*2280*/  LOP3.LUT R9, R9, 0x800000, RZ, 0xfc, !PT ;  /* 0x0080000009097812 */ /* 0x000fc400078efcff */
[----:B------:R-:W-:Y:S02]  /*2290*/  IADD3 R13, PT, PT, -R13, RZ, RZ ;  /* 0x000000ff0d0d7210 */ /* 0x000fe40007ffe1ff */
[----:B------:R-:W-:Y:S02]  /*22a0*/  SHF.L.U32 R16, R9, R16, RZ ;  /* 0x0000001009107219 */ /* 0x000fe400000006ff */
[----:B------:R-:W-:Y:S02]  /*22b0*/  FSETP.NEU.FTZ.AND P0, PT, R3, R14, PT ;  /* 0x0000000e0300720b */ /* 0x000fe40003f1d000 */
[----:B------:R-:W-:Y:S02]  /*22c0*/  SEL R14, R13, RZ, P2 ;  /* 0x000000ff0d0e7207 */ /* 0x000fe40001000000 */
[----:B------:R-:W-:Y:S02]  /*22d0*/  ISETP.NE.AND P1, PT, R16, RZ, P1 ;  /* 0x000000ff1000720c */ /* 0x000fe40000f25270 */
[----:B------:R-:W-:-:S02]  /*22e0*/  SHF.R.U32.HI R14, RZ, R14, R9 ;  /* 0x0000000eff0e7219 */ /* 0x000fc40000011609 */
[----:B------:R-:W-:Y:S02]  /*22f0*/  PLOP3.LUT P0, PT, P0, P1, PT, 0xf8, 0x8f ;  /* 0x00000000008f781c */ /* 0x000fe40000703f70 */
[----:B------:R-:W-:Y:S02]  /*2300*/  SHF.R.U32.HI R16, RZ, 0x1, R14 ;  /* 0x00000001ff107819 */ /* 0x000fe4000001160e */
[----:B------:R-:W-:-:S04]  /*2310*/  SEL R3, RZ, 0x1, !P0 ;  /* 0x00000001ff037807 */ /* 0x000fc80004000000 */
[----:B------:R-:W-:-:S04]  /*2320*/  LOP3.LUT R3, R3, 0x1, R16, 0xf8, !PT ;  /* 0x0000000103037812 */ /* 0x000fc800078ef810 */
[----:B------:R-:W-:-:S05]  /*2330*/  LOP3.LUT R3, R3, R14, RZ, 0xc0, !PT ;  /* 0x0000000e03037212 */ /* 0x000fca00078ec0ff */
[----:B------:R-:W-:-:S05]  /*2340*/  IMAD.IADD R3, R16, 0x1, R3 ;  /* 0x0000000110037824 */ /* 0x000fca00078e0203 */
[----:B------:R-:W-:Y:S01]  /*2350*/  LOP3.LUT R0, R3, R0, RZ, 0xfc, !PT ;  /* 0x0000000003007212 */ /* 0x000fe200078efcff */
[----:B------:R-:W-:Y:S06]  /*2360*/  BRA `(.L_x_52) ;  /* 0x0000000000347947 */ /* 0x000fec0003800000 */
.L_x_51:
[----:B------:R-:W-:-:S04]  /*2370*/  LOP3.LUT R0, R0, 0x80000000, RZ, 0xc0, !PT ;  /* 0x8000000000007812 */ /* 0x000fc800078ec0ff */
[----:B------:R-:W-:Y:S01]  /*2380*/  LOP3.LUT R0, R0, 0x7f800000, RZ, 0xfc, !PT ;  /* 0x7f80000000007812 */ /* 0x000fe200078efcff */
[----:B------:R-:W-:Y:S06]  /*2390*/  BRA `(.L_x_52) ;  /* 0x0000000000287947 */ /* 0x000fec0003800000 */
.L_x_50:
[----:B------:R-:W-:Y:S01]  /*23a0*/  LEA R0, R14, R0, 0x17 ;  /* 0x000000000e007211 */ /* 0x000fe200078eb8ff */
[----:B------:R-:W-:Y:S06]  /*23b0*/  BRA `(.L_x_52) ;  /* 0x0000000000207947 */ /* 0x000fec0003800000 */
.L_x_49:
[----:B------:R-:W-:-:S04]  /*23c0*/  LOP3.LUT R0, R3, 0x80000000, R15, 0x48, !PT ;  /* 0x8000000003007812 */ /* 0x000fc800078e480f */
[----:B------:R-:W-:Y:S01]  /*23d0*/  LOP3.LUT R0, R0, 0x7f800000, RZ, 0xfc, !PT ;  /* 0x7f80000000007812 */ /* 0x000fe200078efcff */
[----:B------:R-:W-:Y:S06]  /*23e0*/  BRA `(.L_x_52) ;  /* 0x0000000000147947 */ /* 0x000fec0003800000 */
.L_x_48:
[----:B------:R-:W-:Y:S01]  /*23f0*/  LOP3.LUT R0, R3, 0x80000000, R15, 0x48, !PT ;  /* 0x8000000003007812 */ /* 0x000fe200078e480f */
[----:B------:R-:W-:Y:S06]  /*2400*/  BRA `(.L_x_52) ;  /* 0x00000000000c7947 */ /* 0x000fec0003800000 */
.L_x_47:
[----:B------:R-:W0:Y:S01]  /*2410*/  MUFU.RSQ R0, -QNAN ;  /* 0xffc0000000007908 */ /* 0x000e220000001400 */
[----:B------:R-:W-:Y:S05]  /*2420*/  BRA `(.L_x_52) ;  /* 0x0000000000047947 */ /* 0x000fea0003800000 */
.L_x_46:
[----:B------:R-:W-:-:S07]  /*2430*/  FADD.FTZ R0, R0, R3 ;  /* 0x0000000300007221 */ /* 0x000fce0000010000 */
.L_x_52:
[----:B------:R-:W-:-:S04]  /*2440*/  HFMA2 R13, -RZ, RZ, 0, 0 ;  /* 0x00000000ff0d7431 */ /* 0x000fc800000001ff */
[----:B0-----:R-:W-:Y:S05]  /*2450*/  RET.REL.NODEC R12 `(gatorosc_batch_f32) ;  /* 0xffffffd80ce87950 */ /* 0x001fea0003c3ffff */
.L_x_53:
        /* <DEDUP_REMOVED lines=10> */
.L_x_55:


//--------------------- .nv.shared.gatorosc_many_series_one_param_f32 --------------------------
	.section	.nv.shared.gatorosc_many_series_one_param_f32,"aw",@nobits
	.sectionflags	@""
	.align	16
	.zero		1024


//--------------------- .nv.shared.reserved.0     --------------------------
	.section	.nv.shared.reserved.0,"aw",@nobits
	.weak		__nv_reservedSMEM_offset_0_alias
	.size		__nv_reservedSMEM_offset_0_alias, 0, 64
	.other		__nv_reservedSMEM_offset_0_alias,@"STO_CUDA_RESERVED_SHARED STV_DEFAULT"
__nv_reservedSMEM_offset_0_alias:
	.zero		0
	.zero		64


//--------------------- .nv.shared.gatorosc_batch_f32 --------------------------
	.section	.nv.shared.gatorosc_batch_f32,"aw",@nobits
	.sectionflags	@""
	.align	16
	.zero		1024


//--------------------- .nv.constant0.gatorosc_many_series_one_param_f32 --------------------------
	.section	.nv.constant0.gatorosc_many_series_one_param_f32,"a",@progbits
	.sectionflags	@""
	.align	4
.nv.constant0.gatorosc_many_series_one_param_f32:
	.zero		984


//--------------------- .nv.constant0.gatorosc_batch_f32 --------------------------
	.section	.nv.constant0.gatorosc_batch_f32,"a",@progbits
	.sectionflags	@""
	.align	4
.nv.constant0.gatorosc_batch_f32:
	.zero		1000


//--------------------- SYMBOLS --------------------------

	.type		.nv.reservedSmem.offset0,@object
	.size		.nv.reservedSmem.offset0,0x4
	.type		.nv.reservedSmem.cap,@object
	.size		.nv.reservedSmem.cap,0x4
